//
// Generated by NVIDIA NVVM Compiler
//
// Compiler Build ID: CL-36424714
// Cuda compilation tools, release 13.0, V13.0.88
// Based on NVVM 20.0.0
//

.version 9.0
.target sm_100
.address_size 64

	// .globl	adxr_batch_f32

.visible .entry adxr_batch_f32(
	.param .u64 .ptr .align 1 adxr_batch_f32_param_0,
	.param .u64 .ptr .align 1 adxr_batch_f32_param_1,
	.param .u64 .ptr .align 1 adxr_batch_f32_param_2,
	.param .u64 .ptr .align 1 adxr_batch_f32_param_3,
	.param .u32 adxr_batch_f32_param_4,
	.param .u32 adxr_batch_f32_param_5,
	.param .u32 adxr_batch_f32_param_6,
	.param .u64 .ptr .align 1 adxr_batch_f32_param_7
)
{
	.local .align 16 .b8 	__local_depot0[2048];
	.reg .b64 	%SP;
	.reg .b64 	%SPL;
	.reg .pred 	%p<115>;
	.reg .b16 	%rs<24>;
	.reg .b32 	%r<134>;
	.reg .b32 	%f<75>;
	.reg .b64 	%rd<103>;
	.reg .b64 	%fd<224>;

	mov.u64 	%SPL, __local_depot0;
	ld.param.u64 	%rd19, [adxr_batch_f32_param_0];
	ld.param.u64 	%rd21, [adxr_batch_f32_param_1];
	ld.param.u64 	%rd20, [adxr_batch_f32_param_3];
	ld.param.u32 	%r67, [adxr_batch_f32_param_6];
	ld.param.u64 	%rd22, [adxr_batch_f32_param_7];
	cvta.to.global.u64 	%rd1, %rd22;
	cvta.to.global.u64 	%rd2, %rd21;
	cvta.to.global.u64 	%rd3, %rd19;
	add.u64 	%rd4, %SPL, 0;
	mov.u32 	%r68, %ctaid.y;
	mov.u32 	%r69, %nctaid.x;
	mov.u32 	%r70, %ctaid.x;
	mad.lo.s32 	%r1, %r68, %r69, %r70;
	setp.ge.s32 	%p3, %r1, %r67;
	@%p3 bra 	$L__BB0_75;
	ld.param.u32 	%r106, [adxr_batch_f32_param_5];
	ld.param.u32 	%r99, [adxr_batch_f32_param_4];
	cvta.to.global.u64 	%rd24, %rd20;
	mul.wide.s32 	%rd25, %r1, 4;
	add.s64 	%rd26, %rd24, %rd25;
	ld.global.nc.u32 	%r2, [%rd26];
	setp.lt.s32 	%p4, %r2, 1;
	setp.lt.s32 	%p5, %r106, 0;
	or.pred  	%p6, %p5, %p4;
	setp.ge.s32 	%p7, %r106, %r99;
	or.pred  	%p8, %p7, %p6;
	@%p8 bra 	$L__BB0_75;
	ld.param.u32 	%r100, [adxr_batch_f32_param_4];
	mul.lo.s32 	%r3, %r100, %r1;
	mov.u32 	%r4, %tid.x;
	setp.ge.s32 	%p9, %r4, %r100;
	@%p9 bra 	$L__BB0_5;
	mov.u32 	%r5, %ntid.x;
	mov.u32 	%r112, %r4;
$L__BB0_4:
	ld.param.u32 	%r101, [adxr_batch_f32_param_4];
	add.s32 	%r71, %r112, %r3;
	mul.wide.s32 	%rd27, %r71, 4;
	add.s64 	%rd28, %rd1, %rd27;
	mov.b32 	%r72, 2143289344;
	st.global.u32 	[%rd28], %r72;
	add.s32 	%r112, %r112, %r5;
	setp.lt.s32 	%p10, %r112, %r101;
	@%p10 bra 	$L__BB0_4;
$L__BB0_5:
	bar.sync 	0;
	setp.ne.s32 	%p11, %r4, 0;
	@%p11 bra 	$L__BB0_75;
	ld.param.u32 	%r107, [adxr_batch_f32_param_5];
	ld.param.u32 	%r102, [adxr_batch_f32_param_4];
	add.s32 	%r133, %r2, %r107;
	add.s32 	%r73, %r102, -1;
	min.s32 	%r9, %r133, %r73;
	setp.ge.s32 	%p12, %r107, %r9;
	mov.f64 	%fd200, 0d0000000000000000;
	mov.f64 	%fd201, %fd200;
	@%p12 bra 	$L__BB0_15;
	ld.param.u32 	%r115, [adxr_batch_f32_param_5];
	sub.s32 	%r10, %r9, %r115;
	and.b32  	%r11, %r10, 3;
	sub.s32 	%r74, %r115, %r9;
	setp.gt.u32 	%p13, %r74, -4;
	mov.f64 	%fd201, 0d0000000000000000;
	mov.f64 	%fd200, %fd201;
	@%p13 bra 	$L__BB0_10;
	ld.param.u32 	%r115, [adxr_batch_f32_param_5];
	mul.wide.u32 	%rd29, %r115, 4;
	add.s64 	%rd30, %rd3, %rd29;
	ld.global.nc.f32 	%f72, [%rd30];
	add.s64 	%rd31, %rd2, %rd29;
	ld.global.nc.f32 	%f71, [%rd31];
	and.b32  	%r75, %r10, -4;
	neg.s32 	%r113, %r75;
	add.s64 	%rd99, %rd30, 16;
	add.s64 	%rd98, %rd31, 8;
	mov.f64 	%fd201, 0d0000000000000000;
$L__BB0_9:
	.pragma "nounroll";
	ld.global.nc.f32 	%f15, [%rd99+-12];
	ld.global.nc.f32 	%f16, [%rd98+-4];
	sub.f32 	%f17, %f15, %f72;
	sub.f32 	%f18, %f71, %f16;
	setp.gt.f32 	%p14, %f17, %f18;
	setp.gt.f32 	%p15, %f17, 0f00000000;
	cvt.f64.f32 	%fd77, %f17;
	add.f64 	%fd78, %fd200, %fd77;
	selp.f64 	%fd79, %fd78, %fd200, %p14;
	selp.f64 	%fd80, %fd79, %fd200, %p15;
	setp.gt.f32 	%p16, %f18, %f17;
	setp.gt.f32 	%p17, %f18, 0f00000000;
	cvt.f64.f32 	%fd81, %f18;
	add.f64 	%fd82, %fd201, %fd81;
	selp.f64 	%fd83, %fd82, %fd201, %p17;
	selp.f64 	%fd84, %fd83, %fd201, %p16;
	ld.global.nc.f32 	%f19, [%rd99+-8];
	ld.global.nc.f32 	%f20, [%rd98];
	sub.f32 	%f21, %f19, %f15;
	sub.f32 	%f22, %f16, %f20;
	setp.gt.f32 	%p18, %f21, %f22;
	setp.gt.f32 	%p19, %f21, 0f00000000;
	cvt.f64.f32 	%fd85, %f21;
	add.f64 	%fd86, %fd80, %fd85;
	selp.f64 	%fd87, %fd86, %fd80, %p18;
	selp.f64 	%fd88, %fd87, %fd80, %p19;
	setp.gt.f32 	%p20, %f22, %f21;
	setp.gt.f32 	%p21, %f22, 0f00000000;
	cvt.f64.f32 	%fd89, %f22;
	add.f64 	%fd90, %fd84, %fd89;
	selp.f64 	%fd91, %fd90, %fd84, %p21;
	selp.f64 	%fd92, %fd91, %fd84, %p20;
	ld.global.nc.f32 	%f23, [%rd99+-4];
	ld.global.nc.f32 	%f24, [%rd98+4];
	sub.f32 	%f25, %f23, %f19;
	sub.f32 	%f26, %f20, %f24;
	setp.gt.f32 	%p22, %f25, %f26;
	setp.gt.f32 	%p23, %f25, 0f00000000;
	cvt.f64.f32 	%fd93, %f25;
	add.f64 	%fd94, %fd88, %fd93;
	selp.f64 	%fd95, %fd94, %fd88, %p22;
	selp.f64 	%fd96, %fd95, %fd88, %p23;
	setp.gt.f32 	%p24, %f26, %f25;
	setp.gt.f32 	%p25, %f26, 0f00000000;
	cvt.f64.f32 	%fd97, %f26;
	add.f64 	%fd98, %fd92, %fd97;
	selp.f64 	%fd99, %fd98, %fd92, %p25;
	selp.f64 	%fd100, %fd99, %fd92, %p24;
	add.s32 	%r115, %r115, 4;
	ld.global.nc.f32 	%f72, [%rd99];
	ld.global.nc.f32 	%f71, [%rd98+8];
	sub.f32 	%f27, %f72, %f23;
	sub.f32 	%f28, %f24, %f71;
	setp.gt.f32 	%p26, %f27, %f28;
	setp.gt.f32 	%p27, %f27, 0f00000000;
	cvt.f64.f32 	%fd101, %f27;
	add.f64 	%fd102, %fd96, %fd101;
	selp.f64 	%fd103, %fd102, %fd96, %p26;
	selp.f64 	%fd200, %fd103, %fd96, %p27;
	setp.gt.f32 	%p28, %f28, %f27;
	setp.gt.f32 	%p29, %f28, 0f00000000;
	cvt.f64.f32 	%fd104, %f28;
	add.f64 	%fd105, %fd100, %fd104;
	selp.f64 	%fd106, %fd105, %fd100, %p29;
	selp.f64 	%fd201, %fd106, %fd100, %p28;
	add.s32 	%r113, %r113, 4;
	add.s64 	%rd99, %rd99, 16;
	add.s64 	%rd98, %rd98, 16;
	setp.ne.s32 	%p30, %r113, 0;
	@%p30 bra 	$L__BB0_9;
$L__BB0_10:
	setp.eq.s32 	%p31, %r11, 0;
	@%p31 bra 	$L__BB0_15;
	setp.eq.s32 	%p32, %r11, 1;
	@%p32 bra 	$L__BB0_13;
	mul.wide.u32 	%rd32, %r115, 4;
	add.s64 	%rd33, %rd3, %rd32;
	ld.global.nc.f32 	%f29, [%rd33+4];
	add.s64 	%rd34, %rd2, %rd32;
	ld.global.nc.f32 	%f30, [%rd34+4];
	ld.global.nc.f32 	%f31, [%rd33];
	ld.global.nc.f32 	%f32, [%rd34];
	sub.f32 	%f33, %f29, %f31;
	sub.f32 	%f34, %f32, %f30;
	setp.gt.f32 	%p33, %f33, %f34;
	setp.gt.f32 	%p34, %f33, 0f00000000;
	cvt.f64.f32 	%fd108, %f33;
	add.f64 	%fd109, %fd200, %fd108;
	selp.f64 	%fd110, %fd109, %fd200, %p33;
	selp.f64 	%fd111, %fd110, %fd200, %p34;
	setp.gt.f32 	%p35, %f34, %f33;
	setp.gt.f32 	%p36, %f34, 0f00000000;
	cvt.f64.f32 	%fd112, %f34;
	add.f64 	%fd113, %fd201, %fd112;
	selp.f64 	%fd114, %fd113, %fd201, %p36;
	selp.f64 	%fd115, %fd114, %fd201, %p35;
	add.s32 	%r115, %r115, 2;
	ld.global.nc.f32 	%f35, [%rd33+8];
	ld.global.nc.f32 	%f36, [%rd34+8];
	sub.f32 	%f37, %f35, %f29;
	sub.f32 	%f38, %f30, %f36;
	setp.gt.f32 	%p37, %f37, %f38;
	setp.gt.f32 	%p38, %f37, 0f00000000;
	cvt.f64.f32 	%fd116, %f37;
	add.f64 	%fd117, %fd111, %fd116;
	selp.f64 	%fd118, %fd117, %fd111, %p37;
	selp.f64 	%fd200, %fd118, %fd111, %p38;
	setp.gt.f32 	%p39, %f38, %f37;
	setp.gt.f32 	%p40, %f38, 0f00000000;
	cvt.f64.f32 	%fd119, %f38;
	add.f64 	%fd120, %fd115, %fd119;
	selp.f64 	%fd121, %fd120, %fd115, %p40;
	selp.f64 	%fd201, %fd121, %fd115, %p39;
$L__BB0_13:
	and.b32  	%r76, %r10, 1;
	setp.eq.b32 	%p41, %r76, 1;
	not.pred 	%p42, %p41;
	@%p42 bra 	$L__BB0_15;
	mul.wide.u32 	%rd35, %r115, 4;
	add.s64 	%rd36, %rd3, %rd35;
	ld.global.nc.f32 	%f39, [%rd36+4];
	add.s64 	%rd37, %rd2, %rd35;
	ld.global.nc.f32 	%f40, [%rd37+4];
	ld.global.nc.f32 	%f41, [%rd36];
	ld.global.nc.f32 	%f42, [%rd37];
	sub.f32 	%f43, %f39, %f41;
	sub.f32 	%f44, %f42, %f40;
	setp.gt.f32 	%p43, %f43, %f44;
	setp.gt.f32 	%p44, %f43, 0f00000000;
	cvt.f64.f32 	%fd122, %f43;
	add.f64 	%fd123, %fd200, %fd122;
	selp.f64 	%fd124, %fd123, %fd200, %p43;
	selp.f64 	%fd200, %fd124, %fd200, %p44;
	setp.gt.f32 	%p45, %f44, %f43;
	setp.gt.f32 	%p46, %f44, 0f00000000;
	cvt.f64.f32 	%fd125, %f44;
	add.f64 	%fd126, %fd201, %fd125;
	selp.f64 	%fd127, %fd126, %fd201, %p46;
	selp.f64 	%fd201, %fd127, %fd201, %p45;
$L__BB0_15:
	add.f64 	%fd19, %fd200, %fd201;
	setp.leu.f64 	%p47, %fd19, 0d0000000000000000;
	mov.f64 	%fd215, 0d0000000000000000;
	@%p47 bra 	$L__BB0_17;
	sub.f64 	%fd129, %fd200, %fd201;
	abs.f64 	%fd130, %fd129;
	mul.f64 	%fd131, %fd130, 0d4059000000000000;
	div.rn.f64 	%fd215, %fd131, %fd19;
$L__BB0_17:
	add.s32 	%r20, %r133, %r2;
	add.s32 	%r21, %r2, -1;
	setp.gt.u32 	%p48, %r21, 255;
	@%p48 bra 	$L__BB0_30;
	and.b32  	%r22, %r2, 15;
	setp.lt.u32 	%p49, %r21, 15;
	mov.b32 	%r119, 0;
	@%p49 bra 	$L__BB0_21;
	and.b32  	%r119, %r2, 496;
	cvt.u16.u32 	%rs4, %r2;
	shr.u16 	%rs5, %rs4, 4;
	and.b16  	%rs6, %rs5, 31;
	mul.wide.u16 	%r78, %rs6, 16;
	neg.s32 	%r117, %r78;
	add.s64 	%rd100, %rd4, 64;
$L__BB0_20:
	.pragma "nounroll";
	mov.f64 	%fd132, 0d7FF8000000000000;
	st.local.v2.f64 	[%rd100+-64], {%fd132, %fd132};
	st.local.v2.f64 	[%rd100+-48], {%fd132, %fd132};
	st.local.v2.f64 	[%rd100+-32], {%fd132, %fd132};
	st.local.v2.f64 	[%rd100+-16], {%fd132, %fd132};
	st.local.v2.f64 	[%rd100], {%fd132, %fd132};
	st.local.v2.f64 	[%rd100+16], {%fd132, %fd132};
	st.local.v2.f64 	[%rd100+32], {%fd132, %fd132};
	st.local.v2.f64 	[%rd100+48], {%fd132, %fd132};
	add.s32 	%r117, %r117, 16;
	add.s64 	%rd100, %rd100, 128;
	setp.ne.s32 	%p50, %r117, 0;
	@%p50 bra 	$L__BB0_20;
$L__BB0_21:
	setp.eq.s32 	%p51, %r22, 0;
	@%p51 bra 	$L__BB0_30;
	and.b32  	%r28, %r2, 7;
	setp.lt.u32 	%p52, %r22, 8;
	@%p52 bra 	$L__BB0_24;
	mul.wide.u32 	%rd38, %r119, 8;
	add.s64 	%rd39, %rd4, %rd38;
	mov.b64 	%rd40, 9221120237041090560;
	st.local.u64 	[%rd39], %rd40;
	st.local.u64 	[%rd39+8], %rd40;
	st.local.u64 	[%rd39+16], %rd40;
	st.local.u64 	[%rd39+24], %rd40;
	st.local.u64 	[%rd39+32], %rd40;
	st.local.u64 	[%rd39+40], %rd40;
	st.local.u64 	[%rd39+48], %rd40;
	st.local.u64 	[%rd39+56], %rd40;
	add.s32 	%r119, %r119, 8;
$L__BB0_24:
	setp.eq.s32 	%p53, %r28, 0;
	@%p53 bra 	$L__BB0_30;
	and.b32  	%r31, %r2, 3;
	setp.lt.u32 	%p54, %r28, 4;
	@%p54 bra 	$L__BB0_27;
	mul.wide.u32 	%rd41, %r119, 8;
	add.s64 	%rd42, %rd4, %rd41;
	mov.b64 	%rd43, 9221120237041090560;
	st.local.u64 	[%rd42], %rd43;
	st.local.u64 	[%rd42+8], %rd43;
	st.local.u64 	[%rd42+16], %rd43;
	st.local.u64 	[%rd42+24], %rd43;
	add.s32 	%r119, %r119, 4;
$L__BB0_27:
	setp.eq.s32 	%p55, %r31, 0;
	@%p55 bra 	$L__BB0_30;
	mul.wide.u32 	%rd44, %r119, 8;
	add.s64 	%rd101, %rd4, %rd44;
	neg.s32 	%r121, %r31;
$L__BB0_29:
	.pragma "nounroll";
	mov.b64 	%rd45, 9221120237041090560;
	st.local.u64 	[%rd101], %rd45;
	add.s64 	%rd101, %rd101, 8;
	add.s32 	%r121, %r121, 1;
	setp.ne.s32 	%p56, %r121, 0;
	@%p56 bra 	$L__BB0_29;
$L__BB0_30:
	ld.param.u32 	%r103, [adxr_batch_f32_param_4];
	add.s32 	%r131, %r133, 1;
	setp.ge.s32 	%p57, %r131, %r103;
	@%p57 bra 	$L__BB0_75;
	ld.param.u32 	%r110, [adxr_batch_f32_param_5];
	ld.param.u32 	%r104, [adxr_batch_f32_param_4];
	cvt.rn.f32.u32 	%f45, %r2;
	rcp.rn.f32 	%f46, %f45;
	mov.f32 	%f47, 0f3F800000;
	sub.f32 	%f48, %f47, %f46;
	cvt.f64.f32 	%fd22, %f48;
	cvt.f64.f32 	%fd23, %f46;
	not.b32 	%r80, %r2;
	add.s32 	%r81, %r104, %r80;
	sub.s32 	%r38, %r81, %r110;
	add.s32 	%r82, %r104, -2;
	setp.eq.s32 	%p59, %r82, %r133;
	mov.b32 	%r129, 1;
	mov.f64 	%fd216, 0d7FF8000000000000;
	mov.pred 	%p114, -1;
	mov.b64 	%rd102, 0;
	@%p59 bra 	$L__BB0_61;
	mul.wide.u32 	%rd47, %r133, 4;
	add.s64 	%rd48, %rd3, %rd47;
	ld.global.nc.f32 	%f74, [%rd48];
	add.s64 	%rd49, %rd2, %rd47;
	ld.global.nc.f32 	%f73, [%rd49];
	add.s32 	%r124, %r133, 2;
	add.s32 	%r123, %r133, %r3;
	and.b32  	%r85, %r38, -2;
	neg.s32 	%r122, %r85;
	mov.b32 	%r129, 1;
	mov.f64 	%fd216, 0d7FF8000000000000;
	mov.b16 	%rs23, 0;
	mov.b32 	%r130, 0;
$L__BB0_33:
	mov.u32 	%r133, %r124;
	ld.param.u64 	%rd95, [adxr_batch_f32_param_0];
	add.s32 	%r47, %r133, -1;
	cvta.to.global.u64 	%rd50, %rd95;
	mul.wide.u32 	%rd51, %r47, 4;
	add.s64 	%rd52, %rd50, %rd51;
	ld.global.nc.f32 	%f11, [%rd52];
	add.s64 	%rd53, %rd2, %rd51;
	ld.global.nc.f32 	%f12, [%rd53];
	sub.f32 	%f49, %f11, %f74;
	sub.f32 	%f50, %f73, %f12;
	setp.gt.f32 	%p60, %f49, %f50;
	setp.gt.f32 	%p61, %f49, 0f00000000;
	setp.gt.f32 	%p62, %f50, %f49;
	setp.gt.f32 	%p63, %f50, 0f00000000;
	cvt.f64.f32 	%fd136, %f49;
	selp.f64 	%fd137, %fd136, 0d0000000000000000, %p60;
	selp.f64 	%fd138, %fd137, 0d0000000000000000, %p61;
	fma.rn.f64 	%fd28, %fd200, %fd22, %fd138;
	cvt.f64.f32 	%fd139, %f50;
	selp.f64 	%fd140, %fd139, 0d0000000000000000, %p63;
	selp.f64 	%fd141, %fd140, 0d0000000000000000, %p62;
	fma.rn.f64 	%fd29, %fd201, %fd22, %fd141;
	add.f64 	%fd30, %fd28, %fd29;
	setp.leu.f64 	%p64, %fd30, 0d0000000000000000;
	mov.f64 	%fd207, 0d0000000000000000;
	@%p64 bra 	$L__BB0_35;
	sub.f64 	%fd142, %fd28, %fd29;
	abs.f64 	%fd143, %fd142;
	mul.f64 	%fd144, %fd143, 0d4059000000000000;
	div.rn.f64 	%fd207, %fd144, %fd30;
$L__BB0_35:
	setp.ge.s32 	%p65, %r129, %r2;
	@%p65 bra 	$L__BB0_41;
	add.f64 	%fd215, %fd215, %fd207;
	add.s32 	%r129, %r129, 1;
	setp.ne.s32 	%p72, %r129, %r2;
	@%p72 bra 	$L__BB0_46;
	setp.gt.u32 	%p73, %r2, 256;
	mov.f64 	%fd208, 0d7FF8000000000000;
	@%p73 bra 	$L__BB0_39;
	mul.wide.s32 	%rd58, %r130, 8;
	add.s64 	%rd59, %rd4, %rd58;
	ld.local.f64 	%fd208, [%rd59];
	mul.f64 	%fd151, %fd215, %fd23;
	st.local.f64 	[%rd59], %fd151;
$L__BB0_39:
	mul.f64 	%fd216, %fd215, %fd23;
	add.s32 	%r88, %r130, 1;
	setp.eq.s32 	%p74, %r88, %r2;
	selp.b32 	%r130, 0, %r88, %p74;
	setp.lt.s32 	%p75, %r47, %r20;
	setp.nan.f64 	%p76, %fd208, %fd208;
	mov.b16 	%rs23, 1;
	or.pred  	%p77, %p75, %p76;
	mov.u32 	%r129, %r2;
	@%p77 bra 	$L__BB0_46;
	mul.f64 	%fd216, %fd215, %fd23;
	add.f64 	%fd152, %fd216, %fd208;
	mul.f64 	%fd153, %fd152, 0d3FE0000000000000;
	cvt.rn.f32.f64 	%f54, %fd153;
	add.s32 	%r89, %r123, 1;
	mul.wide.s32 	%rd60, %r89, 4;
	add.s64 	%rd61, %rd1, %rd60;
	st.global.f32 	[%rd61], %f54;
	mov.u32 	%r129, %r2;
	bra.uni 	$L__BB0_46;
$L__BB0_41:
	and.b16  	%rs9, %rs23, 255;
	setp.eq.s16 	%p66, %rs9, 0;
	mov.b16 	%rs23, 0;
	@%p66 bra 	$L__BB0_46;
	setp.gt.u32 	%p67, %r2, 256;
	cvt.rn.f32.u32 	%f51, %r2;
	add.f32 	%f52, %f51, 0fBF800000;
	cvt.f64.f32 	%fd146, %f52;
	fma.rn.f64 	%fd147, %fd216, %fd146, %fd207;
	mul.f64 	%fd216, %fd147, %fd23;
	mov.f64 	%fd209, 0d7FF8000000000000;
	@%p67 bra 	$L__BB0_44;
	mul.wide.s32 	%rd54, %r130, 8;
	add.s64 	%rd55, %rd4, %rd54;
	ld.local.f64 	%fd209, [%rd55];
	st.local.f64 	[%rd55], %fd216;
$L__BB0_44:
	add.s32 	%r86, %r130, 1;
	setp.eq.s32 	%p68, %r86, %r2;
	selp.b32 	%r130, 0, %r86, %p68;
	setp.lt.s32 	%p69, %r47, %r20;
	setp.nan.f64 	%p70, %fd209, %fd209;
	mov.b16 	%rs23, 1;
	or.pred  	%p71, %p69, %p70;
	@%p71 bra 	$L__BB0_46;
	add.f64 	%fd148, %fd216, %fd209;
	mul.f64 	%fd149, %fd148, 0d3FE0000000000000;
	cvt.rn.f32.f64 	%f53, %fd149;
	add.s32 	%r87, %r123, 1;
	mul.wide.s32 	%rd56, %r87, 4;
	add.s64 	%rd57, %rd1, %rd56;
	st.global.f32 	[%rd57], %f53;
$L__BB0_46:
	ld.param.u64 	%rd96, [adxr_batch_f32_param_0];
	cvta.to.global.u64 	%rd62, %rd96;
	mul.wide.u32 	%rd63, %r47, 4;
	add.s64 	%rd64, %rd62, %rd63;
	ld.global.nc.f32 	%f74, [%rd64+4];
	add.s64 	%rd65, %rd2, %rd63;
	ld.global.nc.f32 	%f73, [%rd65+4];
	sub.f32 	%f55, %f74, %f11;
	sub.f32 	%f56, %f12, %f73;
	setp.gt.f32 	%p78, %f55, %f56;
	setp.gt.f32 	%p79, %f55, 0f00000000;
	setp.gt.f32 	%p80, %f56, %f55;
	setp.gt.f32 	%p81, %f56, 0f00000000;
	cvt.f64.f32 	%fd155, %f55;
	selp.f64 	%fd156, %fd155, 0d0000000000000000, %p78;
	selp.f64 	%fd157, %fd156, 0d0000000000000000, %p79;
	fma.rn.f64 	%fd200, %fd28, %fd22, %fd157;
	cvt.f64.f32 	%fd158, %f56;
	selp.f64 	%fd159, %fd158, 0d0000000000000000, %p81;
	selp.f64 	%fd160, %fd159, 0d0000000000000000, %p80;
	fma.rn.f64 	%fd201, %fd29, %fd22, %fd160;
	add.f64 	%fd45, %fd200, %fd201;
	setp.leu.f64 	%p82, %fd45, 0d0000000000000000;
	mov.f64 	%fd212, 0d0000000000000000;
	@%p82 bra 	$L__BB0_48;
	sub.f64 	%fd161, %fd200, %fd201;
	abs.f64 	%fd162, %fd161;
	mul.f64 	%fd163, %fd162, 0d4059000000000000;
	div.rn.f64 	%fd212, %fd163, %fd45;
$L__BB0_48:
	setp.lt.s32 	%p83, %r129, %r2;
	@%p83 bra 	$L__BB0_54;
	and.b16  	%rs15, %rs23, 255;
	setp.eq.s16 	%p84, %rs15, 0;
	mov.b16 	%rs23, 0;
	@%p84 bra 	$L__BB0_59;
	setp.gt.u32 	%p85, %r2, 256;
	cvt.rn.f32.u32 	%f57, %r2;
	add.f32 	%f58, %f57, 0fBF800000;
	cvt.f64.f32 	%fd165, %f58;
	fma.rn.f64 	%fd166, %fd216, %fd165, %fd212;
	mul.f64 	%fd216, %fd166, %fd23;
	mov.f64 	%fd213, 0d7FF8000000000000;
	@%p85 bra 	$L__BB0_52;
	mul.wide.s32 	%rd66, %r130, 8;
	add.s64 	%rd67, %rd4, %rd66;
	ld.local.f64 	%fd213, [%rd67];
	st.local.f64 	[%rd67], %fd216;
$L__BB0_52:
	add.s32 	%r90, %r130, 1;
	setp.eq.s32 	%p86, %r90, %r2;
	selp.b32 	%r130, 0, %r90, %p86;
	setp.lt.s32 	%p87, %r133, %r20;
	setp.nan.f64 	%p88, %fd213, %fd213;
	mov.b16 	%rs23, 1;
	or.pred  	%p89, %p87, %p88;
	@%p89 bra 	$L__BB0_59;
	add.f64 	%fd167, %fd216, %fd213;
	mul.f64 	%fd168, %fd167, 0d3FE0000000000000;
	cvt.rn.f32.f64 	%f59, %fd168;
	cvt.s64.s32 	%rd68, %r3;
	cvt.s64.s32 	%rd69, %r47;
	add.s64 	%rd70, %rd69, %rd68;
	shl.b64 	%rd71, %rd70, 2;
	add.s64 	%rd72, %rd1, %rd71;
	st.global.f32 	[%rd72+4], %f59;
	bra.uni 	$L__BB0_59;
$L__BB0_54:
	add.f64 	%fd215, %fd215, %fd212;
	add.s32 	%r129, %r129, 1;
	setp.ne.s32 	%p90, %r129, %r2;
	@%p90 bra 	$L__BB0_59;
	setp.gt.u32 	%p91, %r2, 256;
	mul.f64 	%fd216, %fd215, %fd23;
	mov.f64 	%fd214, 0d7FF8000000000000;
	@%p91 bra 	$L__BB0_57;
	mul.wide.s32 	%rd73, %r130, 8;
	add.s64 	%rd74, %rd4, %rd73;
	ld.local.f64 	%fd214, [%rd74];
	st.local.f64 	[%rd74], %fd216;
$L__BB0_57:
	add.s32 	%r91, %r130, 1;
	setp.eq.s32 	%p92, %r91, %r2;
	selp.b32 	%r130, 0, %r91, %p92;
	setp.lt.s32 	%p93, %r133, %r20;
	setp.nan.f64 	%p94, %fd214, %fd214;
	mov.b16 	%rs23, 1;
	or.pred  	%p95, %p93, %p94;
	mov.u32 	%r129, %r2;
	@%p95 bra 	$L__BB0_59;
	add.f64 	%fd170, %fd216, %fd214;
	mul.f64 	%fd171, %fd170, 0d3FE0000000000000;
	cvt.rn.f32.f64 	%f60, %fd171;
	cvt.s64.s32 	%rd75, %r3;
	cvt.s64.s32 	%rd76, %r47;
	add.s64 	%rd77, %rd76, %rd75;
	shl.b64 	%rd78, %rd77, 2;
	add.s64 	%rd79, %rd1, %rd78;
	st.global.f32 	[%rd79+4], %f60;
	mov.u32 	%r129, %r2;
$L__BB0_59:
	add.s32 	%r124, %r133, 2;
	add.s32 	%r123, %r123, 2;
	add.s32 	%r122, %r122, 2;
	setp.ne.s32 	%p96, %r122, 0;
	@%p96 bra 	$L__BB0_33;
	and.b16  	%rs20, %rs23, 255;
	setp.eq.s16 	%p114, %rs20, 0;
	cvt.s64.s32 	%rd102, %r130;
	add.s32 	%r131, %r124, -1;
$L__BB0_61:
	ld.param.u32 	%r111, [adxr_batch_f32_param_5];
	ld.param.u32 	%r105, [adxr_batch_f32_param_4];
	not.b32 	%r92, %r2;
	add.s32 	%r93, %r105, %r92;
	sub.s32 	%r94, %r93, %r111;
	and.b32  	%r95, %r94, 1;
	setp.eq.b32 	%p97, %r95, 1;
	not.pred 	%p98, %p97;
	@%p98 bra 	$L__BB0_75;
	ld.param.u64 	%rd97, [adxr_batch_f32_param_0];
	cvta.to.global.u64 	%rd80, %rd97;
	mul.wide.u32 	%rd81, %r131, 4;
	add.s64 	%rd82, %rd80, %rd81;
	ld.global.nc.f32 	%f61, [%rd82];
	add.s64 	%rd83, %rd2, %rd81;
	ld.global.nc.f32 	%f62, [%rd83];
	mul.wide.u32 	%rd84, %r133, 4;
	add.s64 	%rd85, %rd80, %rd84;
	ld.global.nc.f32 	%f63, [%rd85];
	add.s64 	%rd86, %rd2, %rd84;
	ld.global.nc.f32 	%f64, [%rd86];
	sub.f32 	%f65, %f61, %f63;
	sub.f32 	%f66, %f64, %f62;
	setp.gt.f32 	%p99, %f65, %f66;
	setp.gt.f32 	%p100, %f65, 0f00000000;
	setp.gt.f32 	%p101, %f66, %f65;
	setp.gt.f32 	%p102, %f66, 0f00000000;
	cvt.f64.f32 	%fd173, %f65;
	selp.f64 	%fd174, %fd173, 0d0000000000000000, %p99;
	selp.f64 	%fd175, %fd174, 0d0000000000000000, %p100;
	fma.rn.f64 	%fd61, %fd200, %fd22, %fd175;
	cvt.f64.f32 	%fd176, %f66;
	selp.f64 	%fd177, %fd176, 0d0000000000000000, %p102;
	selp.f64 	%fd178, %fd177, 0d0000000000000000, %p101;
	fma.rn.f64 	%fd62, %fd201, %fd22, %fd178;
	add.f64 	%fd63, %fd61, %fd62;
	setp.leu.f64 	%p103, %fd63, 0d0000000000000000;
	mov.f64 	%fd221, 0d0000000000000000;
	@%p103 bra 	$L__BB0_64;
	sub.f64 	%fd179, %fd61, %fd62;
	abs.f64 	%fd180, %fd179;
	mul.f64 	%fd181, %fd180, 0d4059000000000000;
	div.rn.f64 	%fd221, %fd181, %fd63;
$L__BB0_64:
	setp.lt.s32 	%p104, %r129, %r2;
	@%p104 bra 	$L__BB0_70;
	@%p114 bra 	$L__BB0_75;
	setp.gt.u32 	%p105, %r2, 256;
	cvt.rn.f32.u32 	%f67, %r2;
	add.f32 	%f68, %f67, 0fBF800000;
	cvt.f64.f32 	%fd183, %f68;
	fma.rn.f64 	%fd184, %fd216, %fd183, %fd221;
	mul.f64 	%fd66, %fd184, %fd23;
	mov.f64 	%fd222, 0d7FF8000000000000;
	@%p105 bra 	$L__BB0_68;
	shl.b64 	%rd87, %rd102, 3;
	add.s64 	%rd88, %rd4, %rd87;
	ld.local.f64 	%fd222, [%rd88];
$L__BB0_68:
	setp.lt.s32 	%p106, %r131, %r20;
	setp.nan.f64 	%p107, %fd222, %fd222;
	or.pred  	%p108, %p106, %p107;
	@%p108 bra 	$L__BB0_75;
	add.f64 	%fd185, %fd66, %fd222;
	mul.f64 	%fd186, %fd185, 0d3FE0000000000000;
	cvt.rn.f32.f64 	%f69, %fd186;
	add.s32 	%r96, %r131, %r3;
	mul.wide.s32 	%rd89, %r96, 4;
	add.s64 	%rd90, %rd1, %rd89;
	st.global.f32 	[%rd90], %f69;
	bra.uni 	$L__BB0_75;
$L__BB0_70:
	add.f64 	%fd69, %fd215, %fd221;
	add.s32 	%r97, %r129, 1;
	setp.ne.s32 	%p109, %r97, %r2;
	@%p109 bra 	$L__BB0_75;
	setp.gt.u32 	%p110, %r2, 256;
	mul.f64 	%fd70, %fd69, %fd23;
	mov.f64 	%fd223, 0d7FF8000000000000;
	@%p110 bra 	$L__BB0_73;
	shl.b64 	%rd91, %rd102, 3;
	add.s64 	%rd92, %rd4, %rd91;
	ld.local.f64 	%fd223, [%rd92];
$L__BB0_73:
	setp.lt.s32 	%p111, %r131, %r20;
	setp.nan.f64 	%p112, %fd223, %fd223;
	or.pred  	%p113, %p111, %p112;
	@%p113 bra 	$L__BB0_75;
	add.f64 	%fd188, %fd70, %fd223;
	mul.f64 	%fd189, %fd188, 0d3FE0000000000000;
	cvt.rn.f32.f64 	%f70, %fd189;
	add.s32 	%r98, %r131, %r3;
	mul.wide.s32 	%rd93, %r98, 4;
	add.s64 	%rd94, %rd1, %rd93;
	st.global.f32 	[%rd94], %f70;
$L__BB0_75:
	ret;

}
	// .globl	adxr_many_series_one_param_f32
.visible .entry adxr_many_series_one_param_f32(
	.param .u64 .ptr .align 1 adxr_many_series_one_param_f32_param_0,
	.param .u64 .ptr .align 1 adxr_many_series_one_param_f32_param_1,
	.param .u64 .ptr .align 1 adxr_many_series_one_param_f32_param_2,
	.param .u64 .ptr .align 1 adxr_many_series_one_param_f32_param_3,
	.param .u32 adxr_many_series_one_param_f32_param_4,
	.param .u32 adxr_many_series_one_param_f32_param_5,
	.param .u32 adxr_many_series_one_param_f32_param_6,
	.param .u64 .ptr .align 1 adxr_many_series_one_param_f32_param_7
)
{
	.local .align 16 .b8 	__local_depot1[2048];
	.reg .b64 	%SP;
	.reg .b64 	%SPL;
	.reg .pred 	%p<110>;
	.reg .b16 	%rs<24>;
	.reg .b32 	%r<174>;
	.reg .b32 	%f<67>;
	.reg .b64 	%rd<104>;
	.reg .b64 	%fd<210>;

	mov.u64 	%SPL, __local_depot1;
	ld.param.u64 	%rd14, [adxr_many_series_one_param_f32_param_0];
	ld.param.u64 	%rd15, [adxr_many_series_one_param_f32_param_1];
	ld.param.u64 	%rd13, [adxr_many_series_one_param_f32_param_3];
	ld.param.u32 	%r86, [adxr_many_series_one_param_f32_param_4];
	ld.param.u32 	%r87, [adxr_many_series_one_param_f32_param_5];
	ld.param.u32 	%r88, [adxr_many_series_one_param_f32_param_6];
	ld.param.u64 	%rd16, [adxr_many_series_one_param_f32_param_7];
	cvta.to.global.u64 	%rd1, %rd16;
	cvta.to.global.u64 	%rd2, %rd15;
	cvta.to.global.u64 	%rd3, %rd14;
	add.u64 	%rd4, %SPL, 0;
	mov.u32 	%r1, %ctaid.x;
	setp.ge.s32 	%p3, %r1, %r87;
	setp.lt.s32 	%p4, %r86, 1;
	or.pred  	%p5, %p4, %p3;
	@%p5 bra 	$L__BB1_64;
	cvta.to.global.u64 	%rd18, %rd13;
	mul.wide.u32 	%rd19, %r1, 4;
	add.s64 	%rd20, %rd18, %rd19;
	ld.global.nc.u32 	%r2, [%rd20];
	setp.lt.s32 	%p6, %r2, 0;
	setp.ge.s32 	%p7, %r2, %r88;
	or.pred  	%p8, %p6, %p7;
	@%p8 bra 	$L__BB1_64;
	mov.u32 	%r3, %tid.x;
	setp.ge.s32 	%p9, %r3, %r88;
	@%p9 bra 	$L__BB1_5;
	mov.u32 	%r4, %ntid.x;
	mov.u32 	%r145, %r3;
$L__BB1_4:
	mad.lo.s32 	%r89, %r145, %r87, %r1;
	mul.wide.s32 	%rd21, %r89, 4;
	add.s64 	%rd22, %rd1, %rd21;
	mov.b32 	%r90, 2143289344;
	st.global.u32 	[%rd22], %r90;
	add.s32 	%r145, %r145, %r4;
	setp.lt.s32 	%p10, %r145, %r88;
	@%p10 bra 	$L__BB1_4;
$L__BB1_5:
	bar.sync 	0;
	setp.ne.s32 	%p11, %r3, 0;
	@%p11 bra 	$L__BB1_64;
	ld.param.u32 	%r124, [adxr_many_series_one_param_f32_param_4];
	add.s32 	%r173, %r2, %r124;
	add.s32 	%r91, %r88, -1;
	min.s32 	%r8, %r173, %r91;
	setp.ge.s32 	%p12, %r2, %r8;
	mov.f64 	%fd192, 0d0000000000000000;
	mov.f64 	%fd193, %fd192;
	@%p12 bra 	$L__BB1_15;
	sub.s32 	%r9, %r8, %r2;
	and.b32  	%r10, %r9, 3;
	sub.s32 	%r92, %r2, %r8;
	setp.gt.u32 	%p13, %r92, -4;
	mov.f64 	%fd193, 0d0000000000000000;
	mov.f64 	%fd192, %fd193;
	mov.u32 	%r153, %r2;
	@%p13 bra 	$L__BB1_10;
	mul.lo.s32 	%r93, %r2, %r87;
	add.s32 	%r94, %r93, %r87;
	add.s32 	%r151, %r1, %r94;
	shl.b32 	%r12, %r87, 2;
	add.s32 	%r95, %r2, 2;
	mad.lo.s32 	%r150, %r87, %r95, %r1;
	add.s32 	%r96, %r2, 3;
	mad.lo.s32 	%r149, %r87, %r96, %r1;
	add.s32 	%r97, %r2, 4;
	mad.lo.s32 	%r148, %r87, %r97, %r1;
	add.s32 	%r147, %r1, %r93;
	and.b32  	%r98, %r9, -4;
	neg.s32 	%r146, %r98;
	mov.f64 	%fd193, 0d0000000000000000;
	mov.u32 	%r153, %r2;
$L__BB1_9:
	.pragma "nounroll";
	mul.wide.u32 	%rd23, %r151, 4;
	add.s64 	%rd24, %rd3, %rd23;
	ld.global.nc.f32 	%f3, [%rd24];
	add.s64 	%rd25, %rd2, %rd23;
	ld.global.nc.f32 	%f4, [%rd25];
	mul.wide.u32 	%rd26, %r147, 4;
	add.s64 	%rd27, %rd3, %rd26;
	ld.global.nc.f32 	%f5, [%rd27];
	add.s64 	%rd28, %rd2, %rd26;
	ld.global.nc.f32 	%f6, [%rd28];
	sub.f32 	%f7, %f3, %f5;
	sub.f32 	%f8, %f6, %f4;
	setp.gt.f32 	%p14, %f7, %f8;
	setp.gt.f32 	%p15, %f7, 0f00000000;
	cvt.f64.f32 	%fd70, %f7;
	add.f64 	%fd71, %fd192, %fd70;
	selp.f64 	%fd72, %fd71, %fd192, %p14;
	selp.f64 	%fd73, %fd72, %fd192, %p15;
	setp.gt.f32 	%p16, %f8, %f7;
	setp.gt.f32 	%p17, %f8, 0f00000000;
	cvt.f64.f32 	%fd74, %f8;
	add.f64 	%fd75, %fd193, %fd74;
	selp.f64 	%fd76, %fd75, %fd193, %p17;
	selp.f64 	%fd77, %fd76, %fd193, %p16;
	mul.wide.u32 	%rd29, %r150, 4;
	add.s64 	%rd30, %rd3, %rd29;
	ld.global.nc.f32 	%f9, [%rd30];
	add.s64 	%rd31, %rd2, %rd29;
	ld.global.nc.f32 	%f10, [%rd31];
	sub.f32 	%f11, %f9, %f3;
	sub.f32 	%f12, %f4, %f10;
	setp.gt.f32 	%p18, %f11, %f12;
	setp.gt.f32 	%p19, %f11, 0f00000000;
	cvt.f64.f32 	%fd78, %f11;
	add.f64 	%fd79, %fd73, %fd78;
	selp.f64 	%fd80, %fd79, %fd73, %p18;
	selp.f64 	%fd81, %fd80, %fd73, %p19;
	setp.gt.f32 	%p20, %f12, %f11;
	setp.gt.f32 	%p21, %f12, 0f00000000;
	cvt.f64.f32 	%fd82, %f12;
	add.f64 	%fd83, %fd77, %fd82;
	selp.f64 	%fd84, %fd83, %fd77, %p21;
	selp.f64 	%fd85, %fd84, %fd77, %p20;
	mul.wide.u32 	%rd32, %r149, 4;
	add.s64 	%rd33, %rd3, %rd32;
	ld.global.nc.f32 	%f13, [%rd33];
	add.s64 	%rd34, %rd2, %rd32;
	ld.global.nc.f32 	%f14, [%rd34];
	sub.f32 	%f15, %f13, %f9;
	sub.f32 	%f16, %f10, %f14;
	setp.gt.f32 	%p22, %f15, %f16;
	setp.gt.f32 	%p23, %f15, 0f00000000;
	cvt.f64.f32 	%fd86, %f15;
	add.f64 	%fd87, %fd81, %fd86;
	selp.f64 	%fd88, %fd87, %fd81, %p22;
	selp.f64 	%fd89, %fd88, %fd81, %p23;
	setp.gt.f32 	%p24, %f16, %f15;
	setp.gt.f32 	%p25, %f16, 0f00000000;
	cvt.f64.f32 	%fd90, %f16;
	add.f64 	%fd91, %fd85, %fd90;
	selp.f64 	%fd92, %fd91, %fd85, %p25;
	selp.f64 	%fd93, %fd92, %fd85, %p24;
	add.s32 	%r153, %r153, 4;
	mul.wide.u32 	%rd35, %r148, 4;
	add.s64 	%rd36, %rd3, %rd35;
	ld.global.nc.f32 	%f17, [%rd36];
	add.s64 	%rd37, %rd2, %rd35;
	ld.global.nc.f32 	%f18, [%rd37];
	sub.f32 	%f19, %f17, %f13;
	sub.f32 	%f20, %f14, %f18;
	setp.gt.f32 	%p26, %f19, %f20;
	setp.gt.f32 	%p27, %f19, 0f00000000;
	cvt.f64.f32 	%fd94, %f19;
	add.f64 	%fd95, %fd89, %fd94;
	selp.f64 	%fd96, %fd95, %fd89, %p26;
	selp.f64 	%fd192, %fd96, %fd89, %p27;
	setp.gt.f32 	%p28, %f20, %f19;
	setp.gt.f32 	%p29, %f20, 0f00000000;
	cvt.f64.f32 	%fd97, %f20;
	add.f64 	%fd98, %fd93, %fd97;
	selp.f64 	%fd99, %fd98, %fd93, %p29;
	selp.f64 	%fd193, %fd99, %fd93, %p28;
	add.s32 	%r151, %r151, %r12;
	add.s32 	%r150, %r150, %r12;
	add.s32 	%r149, %r149, %r12;
	add.s32 	%r148, %r148, %r12;
	add.s32 	%r147, %r147, %r12;
	add.s32 	%r146, %r146, 4;
	setp.ne.s32 	%p30, %r146, 0;
	@%p30 bra 	$L__BB1_9;
$L__BB1_10:
	setp.eq.s32 	%p31, %r10, 0;
	@%p31 bra 	$L__BB1_15;
	setp.eq.s32 	%p32, %r10, 1;
	@%p32 bra 	$L__BB1_13;
	mad.lo.s32 	%r99, %r153, %r87, %r1;
	add.s32 	%r100, %r99, %r87;
	mul.wide.u32 	%rd38, %r100, 4;
	add.s64 	%rd39, %rd3, %rd38;
	ld.global.nc.f32 	%f21, [%rd39];
	add.s64 	%rd40, %rd2, %rd38;
	ld.global.nc.f32 	%f22, [%rd40];
	mul.wide.u32 	%rd41, %r99, 4;
	add.s64 	%rd42, %rd3, %rd41;
	ld.global.nc.f32 	%f23, [%rd42];
	add.s64 	%rd43, %rd2, %rd41;
	ld.global.nc.f32 	%f24, [%rd43];
	sub.f32 	%f25, %f21, %f23;
	sub.f32 	%f26, %f24, %f22;
	setp.gt.f32 	%p33, %f25, %f26;
	setp.gt.f32 	%p34, %f25, 0f00000000;
	cvt.f64.f32 	%fd101, %f25;
	add.f64 	%fd102, %fd192, %fd101;
	selp.f64 	%fd103, %fd102, %fd192, %p33;
	selp.f64 	%fd104, %fd103, %fd192, %p34;
	setp.gt.f32 	%p35, %f26, %f25;
	setp.gt.f32 	%p36, %f26, 0f00000000;
	cvt.f64.f32 	%fd105, %f26;
	add.f64 	%fd106, %fd193, %fd105;
	selp.f64 	%fd107, %fd106, %fd193, %p36;
	selp.f64 	%fd108, %fd107, %fd193, %p35;
	add.s32 	%r153, %r153, 2;
	add.s32 	%r101, %r100, %r87;
	mul.wide.u32 	%rd44, %r101, 4;
	add.s64 	%rd45, %rd3, %rd44;
	ld.global.nc.f32 	%f27, [%rd45];
	add.s64 	%rd46, %rd2, %rd44;
	ld.global.nc.f32 	%f28, [%rd46];
	sub.f32 	%f29, %f27, %f21;
	sub.f32 	%f30, %f22, %f28;
	setp.gt.f32 	%p37, %f29, %f30;
	setp.gt.f32 	%p38, %f29, 0f00000000;
	cvt.f64.f32 	%fd109, %f29;
	add.f64 	%fd110, %fd104, %fd109;
	selp.f64 	%fd111, %fd110, %fd104, %p37;
	selp.f64 	%fd192, %fd111, %fd104, %p38;
	setp.gt.f32 	%p39, %f30, %f29;
	setp.gt.f32 	%p40, %f30, 0f00000000;
	cvt.f64.f32 	%fd112, %f30;
	add.f64 	%fd113, %fd108, %fd112;
	selp.f64 	%fd114, %fd113, %fd108, %p40;
	selp.f64 	%fd193, %fd114, %fd108, %p39;
$L__BB1_13:
	and.b32  	%r102, %r9, 1;
	setp.eq.b32 	%p41, %r102, 1;
	not.pred 	%p42, %p41;
	@%p42 bra 	$L__BB1_15;
	mad.lo.s32 	%r103, %r153, %r87, %r1;
	add.s32 	%r104, %r103, %r87;
	mul.wide.u32 	%rd47, %r104, 4;
	add.s64 	%rd48, %rd3, %rd47;
	ld.global.nc.f32 	%f31, [%rd48];
	add.s64 	%rd49, %rd2, %rd47;
	ld.global.nc.f32 	%f32, [%rd49];
	mul.wide.u32 	%rd50, %r103, 4;
	add.s64 	%rd51, %rd3, %rd50;
	ld.global.nc.f32 	%f33, [%rd51];
	add.s64 	%rd52, %rd2, %rd50;
	ld.global.nc.f32 	%f34, [%rd52];
	sub.f32 	%f35, %f31, %f33;
	sub.f32 	%f36, %f34, %f32;
	setp.gt.f32 	%p43, %f35, %f36;
	setp.gt.f32 	%p44, %f35, 0f00000000;
	cvt.f64.f32 	%fd115, %f35;
	add.f64 	%fd116, %fd192, %fd115;
	selp.f64 	%fd117, %fd116, %fd192, %p43;
	selp.f64 	%fd192, %fd117, %fd192, %p44;
	setp.gt.f32 	%p45, %f36, %f35;
	setp.gt.f32 	%p46, %f36, 0f00000000;
	cvt.f64.f32 	%fd118, %f36;
	add.f64 	%fd119, %fd193, %fd118;
	selp.f64 	%fd120, %fd119, %fd193, %p46;
	selp.f64 	%fd193, %fd120, %fd193, %p45;
$L__BB1_15:
	add.f64 	%fd19, %fd192, %fd193;
	setp.leu.f64 	%p47, %fd19, 0d0000000000000000;
	mov.f64 	%fd203, 0d0000000000000000;
	@%p47 bra 	$L__BB1_17;
	sub.f64 	%fd122, %fd192, %fd193;
	abs.f64 	%fd123, %fd122;
	mul.f64 	%fd124, %fd123, 0d4059000000000000;
	div.rn.f64 	%fd203, %fd124, %fd19;
$L__BB1_17:
	ld.param.u32 	%r125, [adxr_many_series_one_param_f32_param_4];
	add.s32 	%r35, %r173, %r125;
	add.s32 	%r36, %r125, -1;
	setp.gt.u32 	%p48, %r36, 255;
	@%p48 bra 	$L__BB1_30;
	ld.param.u32 	%r126, [adxr_many_series_one_param_f32_param_4];
	and.b32  	%r37, %r126, 15;
	setp.lt.u32 	%p49, %r36, 15;
	mov.b32 	%r157, 0;
	@%p49 bra 	$L__BB1_21;
	ld.param.u32 	%r127, [adxr_many_series_one_param_f32_param_4];
	and.b32  	%r157, %r127, 496;
	cvt.u16.u32 	%rs4, %r127;
	shr.u16 	%rs5, %rs4, 4;
	and.b16  	%rs6, %rs5, 31;
	mul.wide.u16 	%r106, %rs6, 16;
	neg.s32 	%r155, %r106;
	add.s64 	%rd101, %rd4, 64;
$L__BB1_20:
	.pragma "nounroll";
	mov.f64 	%fd125, 0d7FF8000000000000;
	st.local.v2.f64 	[%rd101+-64], {%fd125, %fd125};
	st.local.v2.f64 	[%rd101+-48], {%fd125, %fd125};
	st.local.v2.f64 	[%rd101+-32], {%fd125, %fd125};
	st.local.v2.f64 	[%rd101+-16], {%fd125, %fd125};
	st.local.v2.f64 	[%rd101], {%fd125, %fd125};
	st.local.v2.f64 	[%rd101+16], {%fd125, %fd125};
	st.local.v2.f64 	[%rd101+32], {%fd125, %fd125};
	st.local.v2.f64 	[%rd101+48], {%fd125, %fd125};
	add.s32 	%r155, %r155, 16;
	add.s64 	%rd101, %rd101, 128;
	setp.ne.s32 	%p50, %r155, 0;
	@%p50 bra 	$L__BB1_20;
$L__BB1_21:
	setp.eq.s32 	%p51, %r37, 0;
	@%p51 bra 	$L__BB1_30;
	ld.param.u32 	%r128, [adxr_many_series_one_param_f32_param_4];
	and.b32  	%r43, %r128, 7;
	setp.lt.u32 	%p52, %r37, 8;
	@%p52 bra 	$L__BB1_24;
	mul.wide.u32 	%rd53, %r157, 8;
	add.s64 	%rd54, %rd4, %rd53;
	mov.b64 	%rd55, 9221120237041090560;
	st.local.u64 	[%rd54], %rd55;
	st.local.u64 	[%rd54+8], %rd55;
	st.local.u64 	[%rd54+16], %rd55;
	st.local.u64 	[%rd54+24], %rd55;
	st.local.u64 	[%rd54+32], %rd55;
	st.local.u64 	[%rd54+40], %rd55;
	st.local.u64 	[%rd54+48], %rd55;
	st.local.u64 	[%rd54+56], %rd55;
	add.s32 	%r157, %r157, 8;
$L__BB1_24:
	setp.eq.s32 	%p53, %r43, 0;
	@%p53 bra 	$L__BB1_30;
	ld.param.u32 	%r129, [adxr_many_series_one_param_f32_param_4];
	and.b32  	%r46, %r129, 3;
	setp.lt.u32 	%p54, %r43, 4;
	@%p54 bra 	$L__BB1_27;
	mul.wide.u32 	%rd56, %r157, 8;
	add.s64 	%rd57, %rd4, %rd56;
	mov.b64 	%rd58, 9221120237041090560;
	st.local.u64 	[%rd57], %rd58;
	st.local.u64 	[%rd57+8], %rd58;
	st.local.u64 	[%rd57+16], %rd58;
	st.local.u64 	[%rd57+24], %rd58;
	add.s32 	%r157, %r157, 4;
$L__BB1_27:
	setp.eq.s32 	%p55, %r46, 0;
	@%p55 bra 	$L__BB1_30;
	mul.wide.u32 	%rd59, %r157, 8;
	add.s64 	%rd102, %rd4, %rd59;
	neg.s32 	%r159, %r46;
$L__BB1_29:
	.pragma "nounroll";
	mov.b64 	%rd60, 9221120237041090560;
	st.local.u64 	[%rd102], %rd60;
	add.s64 	%rd102, %rd102, 8;
	add.s32 	%r159, %r159, 1;
	setp.ne.s32 	%p56, %r159, 0;
	@%p56 bra 	$L__BB1_29;
$L__BB1_30:
	add.s32 	%r171, %r173, 1;
	setp.ge.s32 	%p57, %r171, %r88;
	@%p57 bra 	$L__BB1_64;
	ld.param.u32 	%r130, [adxr_many_series_one_param_f32_param_4];
	cvt.rn.f32.u32 	%f37, %r130;
	rcp.rn.f32 	%f38, %f37;
	setp.gt.u32 	%p58, %r130, 256;
	mov.f32 	%f39, 0f3F800000;
	sub.f32 	%f40, %f39, %f38;
	cvt.f64.f32 	%fd22, %f40;
	cvt.f64.f32 	%fd23, %f38;
	@%p58 bra 	$L__BB1_64;
	ld.param.u32 	%r131, [adxr_many_series_one_param_f32_param_4];
	not.b32 	%r108, %r2;
	add.s32 	%r109, %r88, %r108;
	sub.s32 	%r53, %r109, %r131;
	add.s32 	%r110, %r88, -2;
	setp.eq.s32 	%p60, %r110, %r173;
	mov.b32 	%r169, 1;
	mov.f64 	%fd204, 0d7FF8000000000000;
	mov.pred 	%p109, -1;
	mov.b64 	%rd103, 0;
	@%p60 bra 	$L__BB1_54;
	add.s32 	%r164, %r173, 2;
	mad.lo.s32 	%r163, %r87, %r171, %r1;
	mad.lo.s32 	%r162, %r87, %r164, %r1;
	mad.lo.s32 	%r161, %r87, %r173, %r1;
	and.b32  	%r113, %r53, -2;
	neg.s32 	%r160, %r113;
	mov.b32 	%r169, 1;
	mov.f64 	%fd204, 0d7FF8000000000000;
	mov.b16 	%rs23, 0;
	mov.b32 	%r170, 0;
$L__BB1_34:
	mov.u32 	%r173, %r164;
	mul.wide.u32 	%rd62, %r163, 4;
	add.s64 	%rd63, %rd3, %rd62;
	ld.global.nc.f32 	%f1, [%rd63];
	add.s64 	%rd64, %rd2, %rd62;
	ld.global.nc.f32 	%f2, [%rd64];
	mul.wide.u32 	%rd65, %r161, 4;
	add.s64 	%rd66, %rd3, %rd65;
	ld.global.nc.f32 	%f41, [%rd66];
	add.s64 	%rd67, %rd2, %rd65;
	ld.global.nc.f32 	%f42, [%rd67];
	sub.f32 	%f43, %f1, %f41;
	sub.f32 	%f44, %f42, %f2;
	setp.gt.f32 	%p61, %f43, %f44;
	setp.gt.f32 	%p62, %f43, 0f00000000;
	setp.gt.f32 	%p63, %f44, %f43;
	setp.gt.f32 	%p64, %f44, 0f00000000;
	cvt.f64.f32 	%fd129, %f43;
	selp.f64 	%fd130, %fd129, 0d0000000000000000, %p61;
	selp.f64 	%fd131, %fd130, 0d0000000000000000, %p62;
	fma.rn.f64 	%fd28, %fd192, %fd22, %fd131;
	cvt.f64.f32 	%fd132, %f44;
	selp.f64 	%fd133, %fd132, 0d0000000000000000, %p64;
	selp.f64 	%fd134, %fd133, 0d0000000000000000, %p63;
	fma.rn.f64 	%fd29, %fd193, %fd22, %fd134;
	add.f64 	%fd30, %fd28, %fd29;
	setp.leu.f64 	%p65, %fd30, 0d0000000000000000;
	mov.f64 	%fd199, 0d0000000000000000;
	@%p65 bra 	$L__BB1_36;
	sub.f64 	%fd135, %fd28, %fd29;
	abs.f64 	%fd136, %fd135;
	mul.f64 	%fd137, %fd136, 0d4059000000000000;
	div.rn.f64 	%fd199, %fd137, %fd30;
$L__BB1_36:
	ld.param.u32 	%r132, [adxr_many_series_one_param_f32_param_4];
	setp.lt.s32 	%p66, %r169, %r132;
	@%p66 bra 	$L__BB1_40;
	and.b16  	%rs9, %rs23, 255;
	setp.eq.s16 	%p67, %rs9, 0;
	mov.b16 	%rs23, 0;
	@%p67 bra 	$L__BB1_43;
	ld.param.u32 	%r133, [adxr_many_series_one_param_f32_param_4];
	cvt.rn.f32.u32 	%f45, %r133;
	add.f32 	%f46, %f45, 0fBF800000;
	cvt.f64.f32 	%fd138, %f46;
	fma.rn.f64 	%fd139, %fd204, %fd138, %fd199;
	mul.f64 	%fd204, %fd139, %fd23;
	mul.wide.s32 	%rd68, %r170, 8;
	add.s64 	%rd69, %rd4, %rd68;
	ld.local.f64 	%fd140, [%rd69];
	st.local.f64 	[%rd69], %fd204;
	add.s32 	%r114, %r170, 1;
	setp.eq.s32 	%p68, %r114, %r133;
	selp.b32 	%r170, 0, %r114, %p68;
	add.s32 	%r115, %r173, -1;
	setp.lt.s32 	%p69, %r115, %r35;
	setp.nan.f64 	%p70, %fd140, %fd140;
	mov.b16 	%rs23, 1;
	or.pred  	%p71, %p69, %p70;
	@%p71 bra 	$L__BB1_43;
	add.f64 	%fd141, %fd204, %fd140;
	mul.f64 	%fd142, %fd141, 0d3FE0000000000000;
	cvt.rn.f32.f64 	%f47, %fd142;
	mul.wide.u32 	%rd70, %r163, 4;
	add.s64 	%rd71, %rd1, %rd70;
	st.global.f32 	[%rd71], %f47;
	bra.uni 	$L__BB1_43;
$L__BB1_40:
	ld.param.u32 	%r134, [adxr_many_series_one_param_f32_param_4];
	add.f64 	%fd203, %fd203, %fd199;
	add.s32 	%r169, %r169, 1;
	setp.ne.s32 	%p72, %r169, %r134;
	@%p72 bra 	$L__BB1_43;
	ld.param.u32 	%r169, [adxr_many_series_one_param_f32_param_4];
	mul.f64 	%fd204, %fd203, %fd23;
	mul.wide.s32 	%rd72, %r170, 8;
	add.s64 	%rd73, %rd4, %rd72;
	ld.local.f64 	%fd143, [%rd73];
	st.local.f64 	[%rd73], %fd204;
	add.s32 	%r116, %r170, 1;
	setp.eq.s32 	%p73, %r116, %r169;
	selp.b32 	%r170, 0, %r116, %p73;
	add.s32 	%r117, %r173, -1;
	setp.lt.s32 	%p74, %r117, %r35;
	setp.nan.f64 	%p75, %fd143, %fd143;
	mov.b16 	%rs23, 1;
	or.pred  	%p76, %p74, %p75;
	@%p76 bra 	$L__BB1_43;
	ld.param.u32 	%r169, [adxr_many_series_one_param_f32_param_4];
	add.f64 	%fd144, %fd204, %fd143;
	mul.f64 	%fd145, %fd144, 0d3FE0000000000000;
	cvt.rn.f32.f64 	%f48, %fd145;
	mul.wide.u32 	%rd74, %r163, 4;
	add.s64 	%rd75, %rd1, %rd74;
	st.global.f32 	[%rd75], %f48;
$L__BB1_43:
	mul.wide.u32 	%rd76, %r162, 4;
	add.s64 	%rd77, %rd3, %rd76;
	ld.global.nc.f32 	%f49, [%rd77];
	add.s64 	%rd78, %rd2, %rd76;
	ld.global.nc.f32 	%f50, [%rd78];
	sub.f32 	%f51, %f49, %f1;
	sub.f32 	%f52, %f2, %f50;
	setp.gt.f32 	%p77, %f51, %f52;
	setp.gt.f32 	%p78, %f51, 0f00000000;
	setp.gt.f32 	%p79, %f52, %f51;
	setp.gt.f32 	%p80, %f52, 0f00000000;
	cvt.f64.f32 	%fd147, %f51;
	selp.f64 	%fd148, %fd147, 0d0000000000000000, %p77;
	selp.f64 	%fd149, %fd148, 0d0000000000000000, %p78;
	fma.rn.f64 	%fd192, %fd28, %fd22, %fd149;
	cvt.f64.f32 	%fd150, %f52;
	selp.f64 	%fd151, %fd150, 0d0000000000000000, %p80;
	selp.f64 	%fd152, %fd151, 0d0000000000000000, %p79;
	fma.rn.f64 	%fd193, %fd29, %fd22, %fd152;
	add.f64 	%fd42, %fd192, %fd193;
	setp.leu.f64 	%p81, %fd42, 0d0000000000000000;
	mov.f64 	%fd202, 0d0000000000000000;
	@%p81 bra 	$L__BB1_45;
	sub.f64 	%fd153, %fd192, %fd193;
	abs.f64 	%fd154, %fd153;
	mul.f64 	%fd155, %fd154, 0d4059000000000000;
	div.rn.f64 	%fd202, %fd155, %fd42;
$L__BB1_45:
	ld.param.u32 	%r137, [adxr_many_series_one_param_f32_param_4];
	setp.lt.s32 	%p82, %r169, %r137;
	@%p82 bra 	$L__BB1_49;
	and.b16  	%rs15, %rs23, 255;
	setp.eq.s16 	%p83, %rs15, 0;
	mov.b16 	%rs23, 0;
	@%p83 bra 	$L__BB1_52;
	ld.param.u32 	%r138, [adxr_many_series_one_param_f32_param_4];
	cvt.rn.f32.u32 	%f53, %r138;
	add.f32 	%f54, %f53, 0fBF800000;
	cvt.f64.f32 	%fd156, %f54;
	fma.rn.f64 	%fd157, %fd204, %fd156, %fd202;
	mul.f64 	%fd204, %fd157, %fd23;
	mul.wide.s32 	%rd79, %r170, 8;
	add.s64 	%rd80, %rd4, %rd79;
	ld.local.f64 	%fd158, [%rd80];
	st.local.f64 	[%rd80], %fd204;
	add.s32 	%r118, %r170, 1;
	setp.eq.s32 	%p84, %r118, %r138;
	selp.b32 	%r170, 0, %r118, %p84;
	setp.lt.s32 	%p85, %r173, %r35;
	setp.nan.f64 	%p86, %fd158, %fd158;
	mov.b16 	%rs23, 1;
	or.pred  	%p87, %p85, %p86;
	@%p87 bra 	$L__BB1_52;
	add.f64 	%fd159, %fd204, %fd158;
	mul.f64 	%fd160, %fd159, 0d3FE0000000000000;
	cvt.rn.f32.f64 	%f55, %fd160;
	mul.wide.u32 	%rd81, %r162, 4;
	add.s64 	%rd82, %rd1, %rd81;
	st.global.f32 	[%rd82], %f55;
	bra.uni 	$L__BB1_52;
$L__BB1_49:
	ld.param.u32 	%r139, [adxr_many_series_one_param_f32_param_4];
	add.f64 	%fd203, %fd203, %fd202;
	add.s32 	%r169, %r169, 1;
	setp.ne.s32 	%p88, %r169, %r139;
	@%p88 bra 	$L__BB1_52;
	ld.param.u32 	%r169, [adxr_many_series_one_param_f32_param_4];
	mul.f64 	%fd204, %fd203, %fd23;
	mul.wide.s32 	%rd83, %r170, 8;
	add.s64 	%rd84, %rd4, %rd83;
	ld.local.f64 	%fd161, [%rd84];
	st.local.f64 	[%rd84], %fd204;
	add.s32 	%r119, %r170, 1;
	setp.eq.s32 	%p89, %r119, %r169;
	selp.b32 	%r170, 0, %r119, %p89;
	setp.lt.s32 	%p90, %r173, %r35;
	setp.nan.f64 	%p91, %fd161, %fd161;
	mov.b16 	%rs23, 1;
	or.pred  	%p92, %p90, %p91;
	@%p92 bra 	$L__BB1_52;
	ld.param.u32 	%r169, [adxr_many_series_one_param_f32_param_4];
	add.f64 	%fd162, %fd204, %fd161;
	mul.f64 	%fd163, %fd162, 0d3FE0000000000000;
	cvt.rn.f32.f64 	%f56, %fd163;
	mul.wide.u32 	%rd85, %r162, 4;
	add.s64 	%rd86, %rd1, %rd85;
	st.global.f32 	[%rd86], %f56;
$L__BB1_52:
	add.s32 	%r164, %r173, 2;
	shl.b32 	%r120, %r87, 1;
	add.s32 	%r163, %r163, %r120;
	add.s32 	%r162, %r162, %r120;
	add.s32 	%r161, %r161, %r120;
	add.s32 	%r160, %r160, 2;
	setp.ne.s32 	%p93, %r160, 0;
	@%p93 bra 	$L__BB1_34;
	and.b16  	%rs20, %rs23, 255;
	setp.eq.s16 	%p109, %rs20, 0;
	cvt.s64.s32 	%rd103, %r170;
	add.s32 	%r171, %r164, -1;
$L__BB1_54:
	and.b32  	%r121, %r53, 1;
	setp.eq.b32 	%p94, %r121, 1;
	not.pred 	%p95, %p94;
	@%p95 bra 	$L__BB1_64;
	mad.lo.s32 	%r122, %r173, %r87, %r1;
	mad.lo.s32 	%r85, %r171, %r87, %r1;
	mul.wide.u32 	%rd87, %r85, 4;
	add.s64 	%rd88, %rd3, %rd87;
	ld.global.nc.f32 	%f57, [%rd88];
	add.s64 	%rd89, %rd2, %rd87;
	ld.global.nc.f32 	%f58, [%rd89];
	mul.wide.u32 	%rd90, %r122, 4;
	add.s64 	%rd91, %rd3, %rd90;
	ld.global.nc.f32 	%f59, [%rd91];
	add.s64 	%rd92, %rd2, %rd90;
	ld.global.nc.f32 	%f60, [%rd92];
	sub.f32 	%f61, %f57, %f59;
	sub.f32 	%f62, %f60, %f58;
	setp.gt.f32 	%p96, %f61, %f62;
	setp.gt.f32 	%p97, %f61, 0f00000000;
	setp.gt.f32 	%p98, %f62, %f61;
	setp.gt.f32 	%p99, %f62, 0f00000000;
	cvt.f64.f32 	%fd165, %f61;
	selp.f64 	%fd166, %fd165, 0d0000000000000000, %p96;
	selp.f64 	%fd167, %fd166, 0d0000000000000000, %p97;
	fma.rn.f64 	%fd56, %fd192, %fd22, %fd167;
	cvt.f64.f32 	%fd168, %f62;
	selp.f64 	%fd169, %fd168, 0d0000000000000000, %p99;
	selp.f64 	%fd170, %fd169, 0d0000000000000000, %p98;
	fma.rn.f64 	%fd57, %fd193, %fd22, %fd170;
	add.f64 	%fd58, %fd56, %fd57;
	setp.leu.f64 	%p100, %fd58, 0d0000000000000000;
	mov.f64 	%fd209, 0d0000000000000000;
	@%p100 bra 	$L__BB1_57;
	sub.f64 	%fd171, %fd56, %fd57;
	abs.f64 	%fd172, %fd171;
	mul.f64 	%fd173, %fd172, 0d4059000000000000;
	div.rn.f64 	%fd209, %fd173, %fd58;
$L__BB1_57:
	ld.param.u32 	%r142, [adxr_many_series_one_param_f32_param_4];
	setp.lt.s32 	%p101, %r169, %r142;
	@%p101 bra 	$L__BB1_61;
	@%p109 bra 	$L__BB1_64;
	ld.param.u32 	%r143, [adxr_many_series_one_param_f32_param_4];
	cvt.rn.f32.u32 	%f63, %r143;
	add.f32 	%f64, %f63, 0fBF800000;
	cvt.f64.f32 	%fd174, %f64;
	fma.rn.f64 	%fd175, %fd204, %fd174, %fd209;
	mul.f64 	%fd61, %fd175, %fd23;
	shl.b64 	%rd93, %rd103, 3;
	add.s64 	%rd94, %rd4, %rd93;
	ld.local.f64 	%fd176, [%rd94];
	setp.lt.s32 	%p102, %r171, %r35;
	setp.nan.f64 	%p103, %fd176, %fd176;
	or.pred  	%p104, %p102, %p103;
	@%p104 bra 	$L__BB1_64;
	add.f64 	%fd177, %fd61, %fd176;
	mul.f64 	%fd178, %fd177, 0d3FE0000000000000;
	cvt.rn.f32.f64 	%f65, %fd178;
	add.s64 	%rd96, %rd1, %rd87;
	st.global.f32 	[%rd96], %f65;
	bra.uni 	$L__BB1_64;
$L__BB1_61:
	ld.param.u32 	%r144, [adxr_many_series_one_param_f32_param_4];
	add.f64 	%fd63, %fd203, %fd209;
	add.s32 	%r123, %r169, 1;
	setp.ne.s32 	%p105, %r123, %r144;
	@%p105 bra 	$L__BB1_64;
	mul.f64 	%fd64, %fd63, %fd23;
	shl.b64 	%rd97, %rd103, 3;
	add.s64 	%rd98, %rd4, %rd97;
	ld.local.f64 	%fd179, [%rd98];
	setp.lt.s32 	%p106, %r171, %r35;
	setp.nan.f64 	%p107, %fd179, %fd179;
	or.pred  	%p108, %p106, %p107;
	@%p108 bra 	$L__BB1_64;
	add.f64 	%fd180, %fd64, %fd179;
	mul.f64 	%fd181, %fd180, 0d3FE0000000000000;
	cvt.rn.f32.f64 	%f66, %fd181;
	add.s64 	%rd100, %rd1, %rd87;
	st.global.f32 	[%rd100], %f66;
$L__BB1_64:
	ret;

}


// ===== COMPILED SASS (sm_100) =====

	.target	sm_100

	.elftype	@"ET_EXEC"


//--------------------- .note.nv.tkinfo           --------------------------
	.section	.note.nv.tkinfo,"",@"SHT_NOTE"
	.sectionflags	@"SHF_NOTE_NV_TKINFO"
	.tkinfo
        /*0018*/ 	.word	0x00000002
        /*0030*/ 	.string	""
        /*0030*/ 	.string	"ptxas"
        /*0030*/ 	.string	"Cuda compilation tools, release 13.0, V13.0.88"
        /*0030*/ 	.string	"Build cuda_13.0.r13.0/compiler.36424714_0"
        /*0030*/ 	.string	"-arch sm_100 -m 64 "



//--------------------- .note.nv.cuinfo           --------------------------
	.section	.note.nv.cuinfo,"",@"SHT_NOTE"
	.sectionflags	@"SHF_NOTE_NV_CUINFO"
        /*0018*/ 	.short	0x0002
        /*001a*/ 	.short	0x0064
        /*001c*/ 	.short	0x0082
	.zero		2


//--------------------- .nv.info                  --------------------------
	.section	.nv.info,"",@"SHT_CUDA_INFO"
	.align	4


	//----- nvinfo : EIATTR_REGCOUNT
	.align		4
        /*0000*/ 	.byte	0x04, 0x2f
        /*0002*/ 	.short	(.L_1 - .L_0)
	.align		4
.L_0:
        /*0004*/ 	.word	index@(adxr_batch_f32)
        /*0008*/ 	.word	0x00000026


	//----- nvinfo : EIATTR_FRAME_SIZE
	.align		4
.L_1:
        /*000c*/ 	.byte	0x04, 0x11
        /*000e*/ 	.short	(.L_3 - .L_2)
	.align		4
.L_2:
        /*0010*/ 	.word	index@($__internal_3_$__cuda_sm20_rcp_rn_f32_slowpath)
        /*0014*/ 	.word	0x00000800


	//----- nvinfo : EIATTR_FRAME_SIZE
	.align		4
.L_3:
        /*0018*/ 	.byte	0x04, 0x11
        /*001a*/ 	.short	(.L_5 - .L_4)
	.align		4
.L_4:
        /*001c*/ 	.word	index@($__internal_2_$__cuda_sm20_div_rn_f64_full)
        /*0020*/ 	.word	0x00000800


	//----- nvinfo : EIATTR_FRAME_SIZE
	.align		4
.L_5:
        /*0024*/ 	.byte	0x04, 0x11
        /*0026*/ 	.short	(.L_7 - .L_6)
	.align		4
.L_6:
        /*0028*/ 	.word	index@(adxr_batch_f32)
        /*002c*/ 	.word	0x00000800


	//----- nvinfo : EIATTR_REGCOUNT
	.align		4
.L_7:
        /*0030*/ 	.byte	0x04, 0x2f
        /*0032*/ 	.short	(.L_9 - .L_8)
	.align		4
.L_8:
        /*0034*/ 	.word	index@(adxr_many_series_one_param_f32)
        /*0038*/ 	.word	0x00000026


	//----- nvinfo : EIATTR_FRAME_SIZE
	.align		4
.L_9:
        /*003c*/ 	.byte	0x04, 0x11
        /*003e*/ 	.short	(.L_11 - .L_10)
	.align		4
.L_10:
        /*0040*/ 	.word	index@($__internal_1_$__cuda_sm20_rcp_rn_f32_slowpath)
        /*0044*/ 	.word	0x00000800


	//----- nvinfo : EIATTR_FRAME_SIZE
	.align		4
.L_11:
        /*0048*/ 	.byte	0x04, 0x11
        /*004a*/ 	.short	(.L_13 - .L_12)
	.align		4
.L_12:
        /*004c*/ 	.word	index@($__internal_0_$__cuda_sm20_div_rn_f64_full)
        /*0050*/ 	.word	0x00000800


	//----- nvinfo : EIATTR_FRAME_SIZE
	.align		4
.L_13:
        /*0054*/ 	.byte	0x04, 0x11
        /*0056*/ 	.short	(.L_15 - .L_14)
	.align		4
.L_14:
        /*0058*/ 	.word	index@(adxr_many_series_one_param_f32)
        /*005c*/ 	.word	0x00000800


	//----- nvinfo : EIATTR_MIN_STACK_SIZE
	.align		4
.L_15:
        /*0060*/ 	.byte	0x04, 0x12
        /*0062*/ 	.short	(.L_17 - .L_16)
	.align		4
.L_16:
        /*0064*/ 	.word	index@(adxr_many_series_one_param_f32)
        /*0068*/ 	.word	0x00000800


	//----- nvinfo : EIATTR_MIN_STACK_SIZE
	.align		4
.L_17:
        /*006c*/ 	.byte	0x04, 0x12
        /*006e*/ 	.short	(.L_19 - .L_18)
	.align		4
.L_18:
        /*0070*/ 	.word	index@(adxr_batch_f32)
        /*0074*/ 	.word	0x00000800
.L_19:


//--------------------- .nv.compat                --------------------------
	.section	.nv.compat,"",@"SHT_CUDA_COMPAT_INFO"
	.align	4
        /*0000*/ 	.byte	0x02, 0x09, 0x00, 0x00, 0x02, 0x02, 0x01, 0x00, 0x02, 0x05, 0x05, 0x00, 0x03, 0x07, 0x01, 0x01
        /*0010*/ 	.byte	0x02, 0x03, 0x00, 0x00, 0x02, 0x06, 0x01, 0x00, 0x04, 0x0b, 0x08, 0x00, 0x01, 0x00, 0x00, 0x00
        /*0020*/ 	.byte	0x00, 0x00, 0x00, 0x00


//--------------------- .nv.info.adxr_many_series_one_param_f32 --------------------------
	.section	.nv.info.adxr_many_series_one_param_f32,"",@"SHT_CUDA_INFO"
	.sectionflags	@""
	.align	4


	//----- nvinfo : EIATTR_CUDA_API_VERSION
	.align		4
        /*0000*/ 	.byte	0x04, 0x37
        /*0002*/ 	.short	(.L_21 - .L_20)
.L_20:
        /*0004*/ 	.word	0x00000082


	//----- nvinfo : EIATTR_KPARAM_INFO
	.align		4
.L_21:
        /*0008*/ 	.byte	0x04, 0x17
        /*000a*/ 	.short	(.L_23 - .L_22)
.L_22:
        /*000c*/ 	.word	0x00000000
        /*0010*/ 	.short	0x0007
        /*0012*/ 	.short	0x0030
        /*0014*/ 	.byte	0x00, 0xf5, 0x21, 0x00


	//----- nvinfo : EIATTR_KPARAM_INFO
	.align		4
.L_23:
        /*0018*/ 	.byte	0x04, 0x17
        /*001a*/ 	.short	(.L_25 - .L_24)
.L_24:
        /*001c*/ 	.word	0x00000000
        /*0020*/ 	.short	0x0006
        /*0022*/ 	.short	0x0028
        /*0024*/ 	.byte	0x00, 0xf0, 0x11, 0x00


	//----- nvinfo : EIATTR_KPARAM_INFO
	.align		4
.L_25:
        /*0028*/ 	.byte	0x04, 0x17
        /*002a*/ 	.short	(.L_27 - .L_26)
.L_26:
        /*002c*/ 	.word	0x00000000
        /*0030*/ 	.short	0x0005
        /*0032*/ 	.short	0x0024
        /*0034*/ 	.byte	0x00, 0xf0, 0x11, 0x00


	//----- nvinfo : EIATTR_KPARAM_INFO
	.align		4
.L_27:
        /*0038*/ 	.byte	0x04, 0x17
        /*003a*/ 	.short	(.L_29 - .L_28)
.L_28:
        /*003c*/ 	.word	0x00000000
        /*0040*/ 	.short	0x0004
        /*0042*/ 	.short	0x0020
        /*0044*/ 	.byte	0x00, 0xf0, 0x11, 0x00


	//----- nvinfo : EIATTR_KPARAM_INFO
	.align		4
.L_29:
        /*0048*/ 	.byte	0x04, 0x17
        /*004a*/ 	.short	(.L_31 - .L_30)
.L_30:
        /*004c*/ 	.word	0x00000000
        /*0050*/ 	.short	0x0003
        /*0052*/ 	.short	0x0018
        /*0054*/ 	.byte	0x00, 0xf5, 0x21, 0x00


	//----- nvinfo : EIATTR_KPARAM_INFO
	.align		4
.L_31:
        /*0058*/ 	.byte	0x04, 0x17
        /*005a*/ 	.short	(.L_33 - .L_32)
.L_32:
        /*005c*/ 	.word	0x00000000
        /*0060*/ 	.short	0x0002
        /*0062*/ 	.short	0x0010
        /*0064*/ 	.byte	0x00, 0xf5, 0x21, 0x00


	//----- nvinfo : EIATTR_KPARAM_INFO
	.align		4
.L_33:
        /*0068*/ 	.byte	0x04, 0x17
        /*006a*/ 	.short	(.L_35 - .L_34)
.L_34:
        /*006c*/ 	.word	0x00000000
        /*0070*/ 	.short	0x0001
        /*0072*/ 	.short	0x0008
        /*0074*/ 	.byte	0x00, 0xf5, 0x21, 0x00


	//----- nvinfo : EIATTR_KPARAM_INFO
	.align		4
.L_35:
        /*0078*/ 	.byte	0x04, 0x17
        /*007a*/ 	.short	(.L_37 - .L_36)
.L_36:
        /*007c*/ 	.word	0x00000000
        /*0080*/ 	.short	0x0000
        /*0082*/ 	.short	0x0000
        /*0084*/ 	.byte	0x00, 0xf5, 0x21, 0x00


	//----- nvinfo : EIATTR_SPARSE_MMA_MASK
	.align		4
.L_37:
        /*0088*/ 	.byte	0x03, 0x50
        /*008a*/ 	.short	0x0000


	//----- nvinfo : EIATTR_MAXREG_COUNT
	.align		4
        /*008c*/ 	.byte	0x03, 0x1b
        /*008e*/ 	.short	0x00ff


	//----- nvinfo : EIATTR_NUM_BARRIERS
	.align		4
        /*0090*/ 	.byte	0x02, 0x4c
        /*0092*/ 	.byte	0x01
	.zero		1


	//----- nvinfo : EIATTR_MERCURY_ISA_VERSION
	.align		4
        /*0094*/ 	.byte	0x03, 0x5f
        /*0096*/ 	.short	0x0101


	//----- nvinfo : EIATTR_VRC_CTA_INIT_COUNT
	.align		4
        /*0098*/ 	.byte	0x02, 0x4a
	.zero		1
	.zero		1


	//----- nvinfo : EIATTR_EXIT_INSTR_OFFSETS
	.align		4
        /*009c*/ 	.byte	0x04, 0x1c
        /*009e*/ 	.short	(.L_39 - .L_38)


	//   ....[0]....
.L_38:
        /*00a0*/ 	.word	0x00000080


	//   ....[1]....
        /*00a4*/ 	.word	0x00000130


	//   ....[2]....
        /*00a8*/ 	.word	0x00000250


	//   ....[3]....
        /*00ac*/ 	.word	0x00001840


	//   ....[4]....
        /*00b0*/ 	.word	0x00001940


	//   ....[5]....
        /*00b4*/ 	.word	0x000029f0


	//   ....[6]....
        /*00b8*/ 	.word	0x00002e10


	//   ....[7]....
        /*00bc*/ 	.word	0x00002ed0


	//   ....[8]....
        /*00c0*/ 	.word	0x00002f60


	//   ....[9]....
        /*00c4*/ 	.word	0x00002fa0


	//   ....[10]....
        /*00c8*/ 	.word	0x00003030


	//   ....[11]....
        /*00cc*/ 	.word	0x000030c0


	//----- nvinfo : EIATTR_CRS_STACK_SIZE
	.align		4
.L_39:
        /*00d0*/ 	.byte	0x04, 0x1e
        /*00d2*/ 	.short	(.L_41 - .L_40)
.L_40:
        /*00d4*/ 	.word	0x00000000


	//----- nvinfo : EIATTR_CBANK_PARAM_SIZE
	.align		4
.L_41:
        /*00d8*/ 	.byte	0x03, 0x19
        /*00da*/ 	.short	0x0038


	//----- nvinfo : EIATTR_PARAM_CBANK
	.align		4
        /*00dc*/ 	.byte	0x04, 0x0a
        /*00de*/ 	.short	(.L_43 - .L_42)
	.align		4
.L_42:
        /*00e0*/ 	.word	index@(.nv.constant0.adxr_many_series_one_param_f32)
        /*00e4*/ 	.short	0x0380
        /*00e6*/ 	.short	0x0038


	//----- nvinfo : EIATTR_SW_WAR
	.align		4
.L_43:
        /*00e8*/ 	.byte	0x04, 0x36
        /*00ea*/ 	.short	(.L_45 - .L_44)
.L_44:
        /*00ec*/ 	.word	0x00000008
.L_45:


//--------------------- .nv.info.adxr_batch_f32   --------------------------
	.section	.nv.info.adxr_batch_f32,"",@"SHT_CUDA_INFO"
	.sectionflags	@""
	.align	4


	//----- nvinfo : EIATTR_CUDA_API_VERSION
	.align		4
        /*0000*/ 	.byte	0x04, 0x37
        /*0002*/ 	.short	(.L_47 - .L_46)
.L_46:
        /*0004*/ 	.word	0x00000082


	//----- nvinfo : EIATTR_KPARAM_INFO
	.align		4
.L_47:
        /*0008*/ 	.byte	0x04, 0x17
        /*000a*/ 	.short	(.L_49 - .L_48)
.L_48:
        /*000c*/ 	.word	0x00000000
        /*0010*/ 	.short	0x0007
        /*0012*/ 	.short	0x0030
        /*0014*/ 	.byte	0x00, 0xf5, 0x21, 0x00


	//----- nvinfo : EIATTR_KPARAM_INFO
	.align		4
.L_49:
        /*0018*/ 	.byte	0x04, 0x17
        /*001a*/ 	.short	(.L_51 - .L_50)
.L_50:
        /*001c*/ 	.word	0x00000000
        /*0020*/ 	.short	0x0006
        /*0022*/ 	.short	0x0028
        /*0024*/ 	.byte	0x00, 0xf0, 0x11, 0x00


	//----- nvinfo : EIATTR_KPARAM_INFO
	.align		4
.L_51:
        /*0028*/ 	.byte	0x04, 0x17
        /*002a*/ 	.short	(.L_53 - .L_52)
.L_52:
        /*002c*/ 	.word	0x00000000
        /*0030*/ 	.short	0x0005
        /*0032*/ 	.short	0x0024
        /*0034*/ 	.byte	0x00, 0xf0, 0x11, 0x00


	//----- nvinfo : EIATTR_KPARAM_INFO
	.align		4
.L_53:
        /*0038*/ 	.byte	0x04, 0x17
        /*003a*/ 	.short	(.L_55 - .L_54)
.L_54:
        /*003c*/ 	.word	0x00000000
        /*0040*/ 	.short	0x0004
        /*0042*/ 	.short	0x0020
        /*0044*/ 	.byte	0x00, 0xf0, 0x11, 0x00


	//----- nvinfo : EIATTR_KPARAM_INFO
	.align		4
.L_55:
        /*0048*/ 	.byte	0x04, 0x17
        /*004a*/ 	.short	(.L_57 - .L_56)
.L_56:
        /*004c*/ 	.word	0x00000000
        /*0050*/ 	.short	0x0003
        /*0052*/ 	.short	0x0018
        /*0054*/ 	.byte	0x00, 0xf5, 0x21, 0x00


	//----- nvinfo : EIATTR_KPARAM_INFO
	.align		4
.L_57:
        /*0058*/ 	.byte	0x04, 0x17
        /*005a*/ 	.short	(.L_59 - .L_58)
.L_58:
        /*005c*/ 	.word	0x00000000
        /*0060*/ 	.short	0x0002
        /*0062*/ 	.short	0x0010
        /*0064*/ 	.byte	0x00, 0xf5, 0x21, 0x00


	//----- nvinfo : EIATTR_KPARAM_INFO
	.align		4
.L_59:
        /*0068*/ 	.byte	0x04, 0x17
        /*006a*/ 	.short	(.L_61 - .L_60)
.L_60:
        /*006c*/ 	.word	0x00000000
        /*0070*/ 	.short	0x0001
        /*0072*/ 	.short	0x0008
        /*0074*/ 	.byte	0x00, 0xf5, 0x21, 0x00


	//----- nvinfo : EIATTR_KPARAM_INFO
	.align		4
.L_61:
        /*0078*/ 	.byte	0x04, 0x17
        /*007a*/ 	.short	(.L_63 - .L_62)
.L_62:
        /*007c*/ 	.word	0x00000000
        /*0080*/ 	.short	0x0000
        /*0082*/ 	.short	0x0000
        /*0084*/ 	.byte	0x00, 0xf5, 0x21, 0x00


	//----- nvinfo : EIATTR_SPARSE_MMA_MASK
	.align		4
.L_63:
        /*0088*/ 	.byte	0x03, 0x50
        /*008a*/ 	.short	0x0000


	//----- nvinfo : EIATTR_MAXREG_COUNT
	.align		4
        /*008c*/ 	.byte	0x03, 0x1b
        /*008e*/ 	.short	0x00ff


	//----- nvinfo : EIATTR_NUM_BARRIERS
	.align		4
        /*0090*/ 	.byte	0x02, 0x4c
        /*0092*/ 	.byte	0x01
	.zero		1


	//----- nvinfo : EIATTR_MERCURY_ISA_VERSION
	.align		4
        /*0094*/ 	.byte	0x03, 0x5f
        /*0096*/ 	.short	0x0101


	//----- nvinfo : EIATTR_VRC_CTA_INIT_COUNT
	.align		4
        /*0098*/ 	.byte	0x02, 0x4a
	.zero		1
	.zero		1


	//----- nvinfo : EIATTR_EXIT_INSTR_OFFSETS
	.align		4
        /*009c*/ 	.byte	0x04, 0x1c
        /*009e*/ 	.short	(.L_65 - .L_64)


	//   ....[0]....
.L_64:
        /*00a0*/ 	.word	0x000000b0


	//   ....[1]....
        /*00a4*/ 	.word	0x00000180


	//   ....[2]....
        /*00a8*/ 	.word	0x000002a0


	//   ....[3]....
        /*00ac*/ 	.word	0x00001500


	//   ....[4]....
        /*00b0*/ 	.word	0x000027e0


	//   ....[5]....
        /*00b4*/ 	.word	0x00002bd0


	//   ....[6]....
        /*00b8*/ 	.word	0x00002cd0


	//   ....[7]....
        /*00bc*/ 	.word	0x00002d70


	//   ....[8]....
        /*00c0*/ 	.word	0x00002db0


	//   ....[9]....
        /*00c4*/ 	.word	0x00002e90


	//   ....[10]....
        /*00c8*/ 	.word	0x00002f30


	//----- nvinfo : EIATTR_CRS_STACK_SIZE
	.align		4
.L_65:
        /*00cc*/ 	.byte	0x04, 0x1e
        /*00ce*/ 	.short	(.L_67 - .L_66)
.L_66:
        /*00d0*/ 	.word	0x00000000


	//----- nvinfo : EIATTR_CBANK_PARAM_SIZE
	.align		4
.L_67:
        /*00d4*/ 	.byte	0x03, 0x19
        /*00d6*/ 	.short	0x0038


	//----- nvinfo : EIATTR_PARAM_CBANK
	.align		4
        /*00d8*/ 	.byte	0x04, 0x0a
        /*00da*/ 	.short	(.L_69 - .L_68)
	.align		4
.L_68:
        /*00dc*/ 	.word	index@(.nv.constant0.adxr_batch_f32)
        /*00e0*/ 	.short	0x0380
        /*00e2*/ 	.short	0x0038


	//----- nvinfo : EIATTR_SW_WAR
	.align		4
.L_69:
        /*00e4*/ 	.byte	0x04, 0x36
        /*00e6*/ 	.short	(.L_71 - .L_70)
.L_70:
        /*00e8*/ 	.word	0x00000008
.L_71:


//--------------------- .nv.callgraph             --------------------------
	.section	.nv.callgraph,"",@"SHT_CUDA_CALLGRAPH"
	.align	4
	.sectionentsize	8
	.align		4
        /*0000*/ 	.word	0x00000000
	.align		4
        /*0004*/ 	.word	0xffffffff
	.align		4
        /*0008*/ 	.word	0x00000000
	.align		4
        /*000c*/ 	.word	0xfffffffe
	.align		4
        /*0010*/ 	.word	0x00000000
	.align		4
        /*0014*/ 	.word	0xfffffffd
	.align		4
        /*0018*/ 	.word	0x00000000
	.align		4
        /*001c*/ 	.word	0xfffffffc


//--------------------- .text.adxr_many_series_one_param_f32 --------------------------
	.section	.text.adxr_many_series_one_param_f32,"ax",@progbits
	.align	128
        .global         adxr_many_series_one_param_f32
        .type           adxr_many_series_one_param_f32,@function
        .size           adxr_many_series_one_param_f32,(.L_x_72 - adxr_many_series_one_param_f32)
        .other          adxr_many_series_one_param_f32,@"STO_CUDA_ENTRY STV_DEFAULT"
adxr_many_series_one_param_f32:
.text.adxr_many_series_one_param_f32:
[----:B------:R-:W0:Y:S08]  /*0000*/  LDC R1, c[0x0][0x37c] ;  /* 0x0000df00ff017b82 */ /* 0x000e300000000800 */
[----:B------:R-:W1:Y:S01]  /*0010*/  S2UR UR18, SR_CTAID.X ;  /* 0x00000000001279c3 */ /* 0x000e620000002500 */
[----:B------:R-:W1:Y:S01]  /*0020*/  LDCU.64 UR6, c[0x0][0x3a0] ;  /* 0x00007400ff0677ac */ /* 0x000e620008000a00 */
[----:B0-----:R-:W-:-:S05]  /*0030*/  VIADD R1, R1, 0xfffff800 ;  /* 0xfffff80001017836 */ /* 0x001fca0000000000 */
[----:B------:R-:W-:Y:S01]  /*0040*/  R2UR UR19, R1 ;  /* 0x00000000011372ca */ /* 0x000fe200000e0000 */
[----:B-1----:R-:W-:-:S04]  /*0050*/  UISETP.GE.AND UP0, UPT, UR18, UR7, UPT ;  /* 0x000000071200728c */ /* 0x002fc8000bf06270 */
[----:B------:R-:W-:-:S06]  /*0060*/  UISETP.LT.OR UP0, UPT, UR6, 0x1, UP0 ;  /* 0x000000010600788c */ /* 0x000fcc0008701670 */
[----:B------:R-:W-:-:S13]  /*0070*/  PLOP3.LUT P0, PT, PT, PT, UP0, 0x80, 0x8 ;  /* 0x000000000008781c */ /* 0x000fda0003f0f008 */
[----:B------:R-:W-:Y:S05]  /*0080*/  @P0 EXIT ;  /* 0x000000000000094d */ /* 0x000fea0003800000 */
[----:B------:R-:W0:Y:S01]  /*0090*/  LDCU.64 UR4, c[0x0][0x398] ;  /* 0x00007300ff0477ac */ /* 0x000e220008000a00 */
[----:B------:R-:W1:Y:S01]  /*00a0*/  LDC R9, c[0x0][0x3a8] ;  /* 0x0000ea00ff097b82 */ /* 0x000e620000000800 */
[----:B------:R-:W2:Y:S01]  /*00b0*/  LDCU.64 UR16, c[0x0][0x358] ;  /* 0x00006b00ff1077ac */ /* 0x000ea20008000a00 */
[----:B0-----:R-:W-:-:S06]  /*00c0*/  UIMAD.WIDE.U32 UR4, UR18, 0x4, UR4 ;  /* 0x00000004120478a5 */ /* 0x001fcc000f8e0004 */
[----:B------:R-:W-:Y:S02]  /*00d0*/  IMAD.U32 R2, RZ, RZ, UR4 ;  /* 0x00000004ff027e24 */ /* 0x000fe4000f8e00ff */
[----:B------:R-:W-:-:S05]  /*00e0*/  IMAD.U32 R3, RZ, RZ, UR5 ;  /* 0x00000005ff037e24 */ /* 0x000fca000f8e00ff */
[----:B--2---:R-:W2:Y:S02]  /*00f0*/  LDG.E.CONSTANT R2, desc[UR16][R2.64] ;  /* 0x0000001002027981 */ /* 0x004ea4000c1e9900 */
[----:B--2---:R-:W-:-:S13]  /*0100*/  R2UR UR8, R2 ;  /* 0x00000000020872ca */ /* 0x004fda00000e0000 */
[----:B-1----:R-:W-:-:S04]  /*0110*/  ISETP.LE.AND P0, PT, R9, UR8, PT ;  /* 0x0000000809007c0c */ /* 0x002fc8000bf03270 */
[----:B------:R-:W-:-:S13]  /*0120*/  ISETP.GT.OR P0, PT, RZ, UR8, P0 ;  /* 0x00000008ff007c0c */ /* 0x000fda0008704670 */
[----:B------:R-:W-:Y:S05]  /*0130*/  @P0 EXIT ;  /* 0x000000000000094d */ /* 0x000fea0003800000 */
[----:B------:R-:W0:Y:S01]  /*0140*/  S2R R0, SR_TID.X ;  /* 0x0000000000007919 */ /* 0x000e220000002100 */
[----:B------:R-:W-:Y:S01]  /*0150*/  BSSY.RECONVERGENT B0, `(.L_x_0) ;  /* 0x000000e000007945 */ /* 0x000fe20003800200 */
[C---:B0-----:R-:W-:Y:S02]  /*0160*/  ISETP.GE.AND P0, PT, R0.reuse, R9, PT ;  /* 0x000000090000720c */ /* 0x041fe40003f06270 */
[----:B------:R-:W-:-:S11]  /*0170*/  ISETP.NE.AND P1, PT, R0, RZ, PT ;  /* 0x000000ff0000720c */ /* 0x000fd60003f25270 */
[----:B------:R-:W-:Y:S05]  /*0180*/  @P0 BRA `(.L_x_1) ;  /* 0x0000000000280947 */ /* 0x000fea0003800000 */
[----:B------:R-:W0:Y:S01]  /*0190*/  LDC R7, c[0x0][0x360] ;  /* 0x0000d800ff077b82 */ /* 0x000e220000000800 */
[----:B------:R-:W-:-:S07]  /*01a0*/  IMAD.MOV.U32 R11, RZ, RZ, 0x7fc00000 ;  /* 0x7fc00000ff0b7424 */ /* 0x000fce00078e00ff */
[----:B------:R-:W1:Y:S02]  /*01b0*/  LDC.64 R4, c[0x0][0x3b0] ;  /* 0x0000ec00ff047b82 */ /* 0x000e640000000a00 */
.L_x_2:
[----:B--2---:R-:W-:-:S04]  /*01c0*/  IMAD.U32 R3, RZ, RZ, UR7 ;  /* 0x00000007ff037e24 */ /* 0x004fc8000f8e00ff */
[----:B------:R-:W-:Y:S02]  /*01d0*/  IMAD R3, R0, R3, UR18 ;  /* 0x0000001200037e24 */ /* 0x000fe4000f8e0203 */
[----:B0-----:R-:W-:Y:S02]  /*01e0*/  IMAD.IADD R0, R7, 0x1, R0 ;  /* 0x0000000107007824 */ /* 0x001fe400078e0200 */
[----:B-1----:R-:W-:-:S03]  /*01f0*/  IMAD.WIDE R2, R3, 0x4, R4 ;  /* 0x0000000403027825 */ /* 0x002fc600078e0204 */
[----:B------:R-:W-:Y:S02]  /*0200*/  ISETP.GE.AND P0, PT, R0, R9, PT ;  /* 0x000000090000720c */ /* 0x000fe40003f06270 */
[----:B------:R2:W-:Y:S11]  /*0210*/  STG.E desc[UR16][R2.64], R11 ;  /* 0x0000000b02007986 */ /* 0x0005f6000c101910 */
[----:B------:R-:W-:Y:S05]  /*0220*/  @!P0 BRA `(.L_x_2) ;  /* 0xfffffffc00e48947 */ /* 0x000fea000383ffff */
.L_x_1:
[----:B------:R-:W-:Y:S05]  /*0230*/  BSYNC.RECONVERGENT B0 ;  /* 0x0000000000007941 */ /* 0x000fea0003800200 */
.L_x_0:
[----:B------:R-:W-:Y:S06]  /*0240*/  BAR.SYNC.DEFER_BLOCKING 0x0 ;  /* 0x0000000000007b1d */ /* 0x000fec0000010000 */
[----:B------:R-:W-:Y:S05]  /*0250*/  @P1 EXIT ;  /* 0x000000000000194d */ /* 0x000fea0003800000 */
[----:B------:R-:W-:Y:S01]  /*0260*/  UIADD3 UR5, UPT, UPT, UR8, UR6, URZ ;  /* 0x0000000608057290 */ /* 0x000fe2000fffe0ff */
[----:B------:R-:W-:Y:S02]  /*0270*/  CS2R R14, SRZ ;  /* 0x00000000000e7805 */ /* 0x000fe4000001ff00 */
[----:B------:R-:W-:-:S03]  /*0280*/  CS2R R30, SRZ ;  /* 0x00000000001e7805 */ /* 0x000fc6000001ff00 */
[----:B------:R-:W-:-:S05]  /*0290*/  IMAD.U32 R0, RZ, RZ, UR5 ;  /* 0x00000005ff007e24 */ /* 0x000fca000f8e00ff */
[----:B------:R-:W-:-:S04]  /*02a0*/  VIADDMNMX R0, R9, 0xffffffff, R0, PT ;  /* 0xffffffff09007846 */ /* 0x000fc80003800100 */
[----:B------:R-:W-:-:S13]  /*02b0*/  ISETP.LE.AND P0, PT, R0, UR8, PT ;  /* 0x0000000800007c0c */ /* 0x000fda000bf03270 */
[----:B------:R-:W-:Y:S05]  /*02c0*/  @P0 BRA `(.L_x_3) ;  /* 0x0000000c00d00947 */ /* 0x000fea0003800000 */
[C---:B------:R-:W-:Y:S01]  /*02d0*/  VIADD R10, R0.reuse, -UR8 ;  /* 0x80000008000a7c36 */ /* 0x040fe20008000000 */
[----:B------:R-:W-:Y:S01]  /*02e0*/  IADD3 R0, PT, PT, -R0, UR8, RZ ;  /* 0x0000000800007c10 */ /* 0x000fe2000fffe1ff */
[----:B------:R-:W-:Y:S01]  /*02f0*/  UMOV UR4, UR8 ;  /* 0x0000000800047c82 */ /* 0x000fe20008000000 */
[----:B------:R-:W-:Y:S02]  /*0300*/  CS2R R30, SRZ ;  /* 0x00000000001e7805 */ /* 0x000fe4000001ff00 */
[----:B------:R-:W-:Y:S02]  /*0310*/  CS2R R14, SRZ ;  /* 0x00000000000e7805 */ /* 0x000fe4000001ff00 */
[----:B------:R-:W-:Y:S02]  /*0320*/  ISETP.GT.U32.AND P1, PT, R0, -0x4, PT ;  /* 0xfffffffc0000780c */ /* 0x000fe40003f24070 */
[----:B------:R-:W-:-:S04]  /*0330*/  LOP3.LUT R22, R10, 0x3, RZ, 0xc0, !PT ;  /* 0x000000030a167812 */ /* 0x000fc800078ec0ff */
[----:B------:R-:W-:-:S07]  /*0340*/  ISETP.NE.AND P0, PT, R22, RZ, PT ;  /* 0x000000ff1600720c */ /* 0x000fce0003f05270 */
[----:B------:R-:W-:Y:S06]  /*0350*/  @P1 BRA `(.L_x_4) ;  /* 0x0000000400fc1947 */ /* 0x000fec0003800000 */
[----:B--2---:R-:W-:Y:S01]  /*0360*/  LOP3.LUT R11, R10, 0xfffffffc, RZ, 0xc0, !PT ;  /* 0xfffffffc0a0b7812 */ /* 0x004fe200078ec0ff */
[----:B------:R-:W-:Y:S01]  /*0370*/  UIMAD UR4, UR8, UR7, UR7 ;  /* 0x00000007080472a4 */ /* 0x000fe2000f8e0207 */
[----:B------:R-:W-:Y:S01]  /*0380*/  CS2R R30, SRZ ;  /* 0x00000000001e7805 */ /* 0x000fe2000001ff00 */
[----:B------:R-:W-:Y:S02]  /*0390*/  UIADD3 UR6, UPT, UPT, UR8, 0x2, URZ ;  /* 0x0000000208067890 */ /* 0x000fe4000fffe0ff */
[----:B------:R-:W-:Y:S01]  /*03a0*/  UIADD3 UR9, UPT, UPT, UR8, 0x3, URZ ;  /* 0x0000000308097890 */ /* 0x000fe2000fffe0ff */
[----:B------:R-:W-:Y:S01]  /*03b0*/  IMAD.MOV R11, RZ, RZ, -R11 ;  /* 0x000000ffff0b7224 */ /* 0x000fe200078e0a0b */
[----:B------:R-:W-:Y:S02]  /*03c0*/  UIADD3 UR10, UPT, UPT, UR8, 0x4, URZ ;  /* 0x00000004080a7890 */ /* 0x000fe4000fffe0ff */
[----:B------:R-:W-:Y:S01]  /*03d0*/  UIADD3 UR11, UPT, UPT, UR4, UR18, URZ ;  /* 0x00000012040b7290 */ /* 0x000fe2000fffe0ff */
[----:B------:R-:W0:Y:S01]  /*03e0*/  LDCU.128 UR12, c[0x0][0x380] ;  /* 0x00007000ff0c77ac */ /* 0x000e220008000c00 */
[----:B------:R-:W-:-:S02]  /*03f0*/  UIMAD UR20, UR8, UR7, UR18 ;  /* 0x00000007081472a4 */ /* 0x000fc4000f8e0212 */
[----:B------:R-:W-:Y:S02]  /*0400*/  UIMAD UR6, UR6, UR7, UR18 ;  /* 0x00000007060672a4 */ /* 0x000fe4000f8e0212 */
[----:B------:R-:W-:Y:S02]  /*0410*/  UIMAD UR9, UR9, UR7, UR18 ;  /* 0x00000007090972a4 */ /* 0x000fe4000f8e0212 */
[----:B------:R-:W-:Y:S01]  /*0420*/  UIMAD UR10, UR10, UR7, UR18 ;  /* 0x000000070a0a72a4 */ /* 0x000fe2000f8e0212 */
[----:B------:R-:W-:-:S11]  /*0430*/  UMOV UR4, UR8 ;  /* 0x0000000800047c82 */ /* 0x000fd60008000000 */
.L_x_5:
[----:B0-----:R-:W-:Y:S02]  /*0440*/  UIMAD.WIDE.U32 UR22, UR11, 0x4, UR12 ;  /* 0x000000040b1678a5 */ /* 0x001fe4000f8e000c */
[----:B------:R-:W-:Y:S02]  /*0450*/  UIMAD.WIDE.U32 UR26, UR20, 0x4, UR12 ;  /* 0x00000004141a78a5 */ /* 0x000fe4000f8e000c */
[----:B------:R-:W-:Y:S02]  /*0460*/  UIMAD.WIDE.U32 UR24, UR11, 0x4, UR14 ;  /* 0x000000040b1878a5 */ /* 0x000fe4000f8e000e */
[----:B------:R-:W-:Y:S02]  /*0470*/  IMAD.U32 R4, RZ, RZ, UR22 ;  /* 0x00000016ff047e24 */ /* 0x000fe4000f8e00ff */
[----:B------:R-:W-:Y:S01]  /*0480*/  IMAD.U32 R5, RZ, RZ, UR23 ;  /* 0x00000017ff057e24 */ /* 0x000fe2000f8e00ff */
[----:B------:R-:W-:Y:S01]  /*0490*/  UIMAD.WIDE.U32 UR22, UR20, 0x4, UR14 ;  /* 0x00000004141678a5 */ /* 0x000fe2000f8e000e */
[----:B------:R-:W-:-:S02]  /*04a0*/  IMAD.U32 R6, RZ, RZ, UR26 ;  /* 0x0000001aff067e24 */ /* 0x000fc4000f8e00ff */
[----:B------:R-:W-:Y:S01]  /*04b0*/  IMAD.U32 R7, RZ, RZ, UR27 ;  /* 0x0000001bff077e24 */ /* 0x000fe2000f8e00ff */
[----:B------:R0:W2:Y:S01]  /*04c0*/  LDG.E.CONSTANT R25, desc[UR16][R4.64] ;  /* 0x0000001004197981 */ /* 0x0000a2000c1e9900 */
[----:B------:R-:W-:Y:S02]  /*04d0*/  IMAD.U32 R18, RZ, RZ, UR24 ;  /* 0x00000018ff127e24 */ /* 0x000fe4000f8e00ff */
[----:B------:R-:W-:Y:S01]  /*04e0*/  IMAD.U32 R19, RZ, RZ, UR25 ;  /* 0x00000019ff137e24 */ /* 0x000fe2000f8e00ff */
[----:B------:R-:W2:Y:S01]  /*04f0*/  LDG.E.CONSTANT R2, desc[UR16][R6.64] ;  /* 0x0000001006027981 */ /* 0x000ea2000c1e9900 */
[----:B------:R-:W-:Y:S02]  /*0500*/  IMAD.U32 R8, RZ, RZ, UR22 ;  /* 0x00000016ff087e24 */ /* 0x000fe4000f8e00ff */
[----:B------:R-:W-:Y:S01]  /*0510*/  IMAD.U32 R9, RZ, RZ, UR23 ;  /* 0x00000017ff097e24 */ /* 0x000fe2000f8e00ff */
[----:B------:R-:W3:Y:S04]  /*0520*/  LDG.E.CONSTANT R18, desc[UR16][R18.64] ;  /* 0x0000001012127981 */ /* 0x000ee8000c1e9900 */
[----:B------:R-:W3:Y:S01]  /*0530*/  LDG.E.CONSTANT R3, desc[UR16][R8.64] ;  /* 0x0000001008037981 */ /* 0x000ee2000c1e9900 */
[----:B------:R-:W-:-:S06]  /*0540*/  UIMAD.WIDE.U32 UR22, UR6, 0x4, UR12 ;  /* 0x00000004061678a5 */ /* 0x000fcc000f8e000c */
[----:B------:R-:W-:Y:S02]  /*0550*/  IMAD.U32 R20, RZ, RZ, UR22 ;  /* 0x00000016ff147e24 */ /* 0x000fe4000f8e00ff */
[----:B------:R-:W-:Y:S01]  /*0560*/  IMAD.U32 R21, RZ, RZ, UR23 ;  /* 0x00000017ff157e24 */ /* 0x000fe2000f8e00ff */
[----:B------:R-:W-:-:S04]  /*0570*/  UIMAD.WIDE.U32 UR22, UR6, 0x4, UR14 ;  /* 0x00000004061678a5 */ /* 0x000fc8000f8e000e */
[----:B------:R-:W4:Y:S02]  /*0580*/  LDG.E.CONSTANT R12, desc[UR16][R20.64] ;  /* 0x00000010140c7981 */ /* 0x000f24000c1e9900 */
[----:B------:R-:W-:Y:S02]  /*0590*/  IMAD.U32 R26, RZ, RZ, UR22 ;  /* 0x00000016ff1a7e24 */ /* 0x000fe4000f8e00ff */
[----:B------:R-:W-:Y:S01]  /*05a0*/  IMAD.U32 R27, RZ, RZ, UR23 ;  /* 0x00000017ff1b7e24 */ /* 0x000fe2000f8e00ff */
[----:B------:R-:W-:-:S04]  /*05b0*/  UIMAD.WIDE.U32 UR22, UR9, 0x4, UR12 ;  /* 0x00000004091678a5 */ /* 0x000fc8000f8e000c */
[----:B------:R1:W5:Y:S02]  /*05c0*/  LDG.E.CONSTANT R13, desc[UR16][R26.64] ;  /* 0x000000101a0d7981 */ /* 0x000364000c1e9900 */
[----:B0-----:R-:W-:Y:S02]  /*05d0*/  IMAD.U32 R4, RZ, RZ, UR22 ;  /* 0x00000016ff047e24 */ /* 0x001fe4000f8e00ff */
[----:B------:R-:W-:Y:S01]  /*05e0*/  IMAD.U32 R5, RZ, RZ, UR23 ;  /* 0x00000017ff057e24 */ /* 0x000fe2000f8e00ff */
[----:B------:R-:W-:-:S04]  /*05f0*/  UIMAD.WIDE.U32 UR22, UR9, 0x4, UR14 ;  /* 0x00000004091678a5 */ /* 0x000fc8000f8e000e */
[----:B------:R0:W5:Y:S02]  /*0600*/  LDG.E.CONSTANT R19, desc[UR16][R4.64] ;  /* 0x0000001004137981 */ /* 0x000164000c1e9900 */
[----:B------:R-:W-:Y:S02]  /*0610*/  IMAD.U32 R28, RZ, RZ, UR22 ;  /* 0x00000016ff1c7e24 */ /* 0x000fe4000f8e00ff */
[----:B------:R-:W-:Y:S01]  /*0620*/  IMAD.U32 R29, RZ, RZ, UR23 ;  /* 0x00000017ff1d7e24 */ /* 0x000fe2000f8e00ff */
[----:B------:R-:W-:-:S04]  /*0630*/  UIMAD.WIDE.U32 UR22, UR10, 0x4, UR12 ;  /* 0x000000040a1678a5 */ /* 0x000fc8000f8e000c */
[----:B------:R-:W5:Y:S02]  /*0640*/  LDG.E.CONSTANT R16, desc[UR16][R28.64] ;  /* 0x000000101c107981 */ /* 0x000f64000c1e9900 */
[----:B------:R-:W-:Y:S02]  /*0650*/  IMAD.U32 R32, RZ, RZ, UR22 ;  /* 0x00000016ff207e24 */ /* 0x000fe4000f8e00ff */
[----:B------:R-:W-:Y:S01]  /*0660*/  IMAD.U32 R33, RZ, RZ, UR23 ;  /* 0x00000017ff217e24 */ /* 0x000fe2000f8e00ff */
[----:B------:R-:W-:-:S04]  /*0670*/  UIMAD.WIDE.U32 UR22, UR10, 0x4, UR14 ;  /* 0x000000040a1678a5 */ /* 0x000fc8000f8e000e */
[----:B------:R-:W5:Y:S02]  /*0680*/  LDG.E.CONSTANT R17, desc[UR16][R32.64] ;  /* 0x0000001020117981 */ /* 0x000f64000c1e9900 */
[----:B-1----:R-:W-:Y:S02]  /*0690*/  IMAD.U32 R26, RZ, RZ, UR22 ;  /* 0x00000016ff1a7e24 */ /* 0x002fe4000f8e00ff */
[----:B------:R-:W-:-:S05]  /*06a0*/  IMAD.U32 R27, RZ, RZ, UR23 ;  /* 0x00000017ff1b7e24 */ /* 0x000fca000f8e00ff */
[----:B------:R1:W5:Y:S01]  /*06b0*/  LDG.E.CONSTANT R0, desc[UR16][R26.64] ;  /* 0x000000101a007981 */ /* 0x000362000c1e9900 */
[----:B------:R-:W-:Y:S01]  /*06c0*/  VIADD R11, R11, 0x4 ;  /* 0x000000040b0b7836 */ /* 0x000fe20000000000 */
[----:B------:R-:W-:Y:S02]  /*06d0*/  UIADD3 UR4, UPT, UPT, UR4, 0x4, URZ ;  /* 0x0000000404047890 */ /* 0x000fe4000fffe0ff */
[----:B------:R-:W-:Y:S02]  /*06e0*/  ULEA UR11, UR7, UR11, 0x2 ;  /* 0x0000000b070b7291 */ /* 0x000fe4000f8e10ff */
[----:B------:R-:W-:Y:S02]  /*06f0*/  ULEA UR6, UR7, UR6, 0x2 ;  /* 0x0000000607067291 */ /* 0x000fe4000f8e10ff */
[----:B------:R-:W-:Y:S02]  /*0700*/  ULEA UR9, UR7, UR9, 0x2 ;  /* 0x0000000907097291 */ /* 0x000fe4000f8e10ff */
[----:B------:R-:W-:-:S02]  /*0710*/  ULEA UR10, UR7, UR10, 0x2 ;  /* 0x0000000a070a7291 */ /* 0x000fc4000f8e10ff */
[----:B------:R-:W-:Y:S01]  /*0720*/  ULEA UR20, UR7, UR20, 0x2 ;  /* 0x0000001407147291 */ /* 0x000fe2000f8e10ff */
[C---:B--2---:R-:W-:Y:S01]  /*0730*/  FADD R23, R25.reuse, -R2 ;  /* 0x8000000219177221 */ /* 0x044fe20000000000 */
[----:B------:R-:W-:-:S03]  /*0740*/  FSETP.GT.AND P2, PT, R25, R2, PT ;  /* 0x000000021900720b */ /* 0x000fc60003f44000 */
[----:B------:R-:W2:Y:S01]  /*0750*/  F2F.F64.F32 R6, R23 ;  /* 0x0000001700067310 */ /* 0x000ea20000201800 */
[----:B---3--:R-:W-:Y:S01]  /*0760*/  FADD R24, -R18, R3 ;  /* 0x0000000312187221 */ /* 0x008fe20000000100 */
[----:B------:R-:W-:-:S06]  /*0770*/  FSETP.GT.AND P4, PT, R3, R18, PT ;  /* 0x000000120300720b */ /* 0x000fcc0003f84000 */
[----:B------:R-:W3:Y:S01]  /*0780*/  F2F.F64.F32 R8, R24 ;  /* 0x0000001800087310 */ /* 0x000ee20000201800 */
[----:B------:R-:W-:Y:S02]  /*0790*/  FSETP.GT.AND P1, PT, R23, R24, PT ;  /* 0x000000181700720b */ /* 0x000fe40003f24000 */
[----:B------:R-:W-:Y:S01]  /*07a0*/  FSETP.GT.AND P3, PT, R24, R23, PT ;  /* 0x000000171800720b */ /* 0x000fe20003f64000 */
[----:B--2---:R-:W-:Y:S01]  /*07b0*/  DADD R6, R6, R14 ;  /* 0x0000000006067229 */ /* 0x004fe2000000000e */
[----:B----4-:R-:W-:-:S04]  /*07c0*/  FADD R20, -R25, R12 ;  /* 0x0000000c19147221 */ /* 0x010fc80000000100 */
[----:B0-----:R-:W0:Y:S01]  /*07d0*/  F2F.F64.F32 R4, R20 ;  /* 0x0000001400047310 */ /* 0x001e220000201800 */
[----:B---3--:R-:W-:-:S04]  /*07e0*/  DADD R8, R8, R30 ;  /* 0x0000000008087229 */ /* 0x008fc8000000001e */
[-C--:B------:R-:W-:Y:S01]  /*07f0*/  FSEL R23, R6, R14.reuse, P1 ;  /* 0x0000000e06177208 */ /* 0x080fe20000800000 */
[----:B-----5:R-:W-:Y:S01]  /*0800*/  FADD R21, R18, -R13 ;  /* 0x8000000d12157221 */ /* 0x020fe20000000000 */
[-C--:B-1----:R-:W-:Y:S02]  /*0810*/  FSEL R27, R7, R15.reuse, P1 ;  /* 0x0000000f071b7208 */ /* 0x082fe40000800000 */
[----:B------:R-:W-:Y:S01]  /*0820*/  FSEL R14, R23, R14, P2 ;  /* 0x0000000e170e7208 */ /* 0x000fe20001000000 */
[----:B------:R-:W1:Y:S01]  /*0830*/  F2F.F64.F32 R2, R21 ;  /* 0x0000001500027310 */ /* 0x000e620000201800 */
[----:B------:R-:W-:Y:S02]  /*0840*/  FSEL R15, R27, R15, P2 ;  /* 0x0000000f1b0f7208 */ /* 0x000fe40001000000 */
[-C--:B------:R-:W-:Y:S01]  /*0850*/  FSEL R7, R8, R30.reuse, P4 ;  /* 0x0000001e08077208 */ /* 0x080fe20002000000 */
[----:B------:R-:W-:Y:S01]  /*0860*/  IMAD.MOV.U32 R6, RZ, RZ, R14 ;  /* 0x000000ffff067224 */ /* 0x000fe200078e000e */
[-C--:B------:R-:W-:Y:S01]  /*0870*/  FSEL R9, R9, R31.reuse, P4 ;  /* 0x0000001f09097208 */ /* 0x080fe20002000000 */
[----:B------:R-:W-:Y:S01]  /*0880*/  FADD R23, -R12, R19 ;  /* 0x000000130c177221 */ /* 0x000fe20000000100 */
[----:B------:R-:W-:Y:S01]  /*0890*/  FSEL R30, R7, R30, P3 ;  /* 0x0000001e071e7208 */ /* 0x000fe20001800000 */
[----:B------:R-:W-:Y:S01]  /*08a0*/  IMAD.MOV.U32 R7, RZ, RZ, R15 ;  /* 0x000000ffff077224 */ /* 0x000fe200078e000f */
[----:B------:R-:W-:-:S02]  /*08b0*/  FSEL R31, R9, R31, P3 ;  /* 0x0000001f091f7208 */ /* 0x000fc40001800000 */
[----:B------:R-:W-:Y:S01]  /*08c0*/  FSETP.GT.AND P2, PT, R12, R25, PT ;  /* 0x000000190c00720b */ /* 0x000fe20003f44000 */
[----:B------:R-:W-:Y:S01]  /*08d0*/  IMAD.MOV.U32 R8, RZ, RZ, R30 ;  /* 0x000000ffff087224 */ /* 0x000fe200078e001e */
[----:B------:R-:W-:Y:S01]  /*08e0*/  FSETP.GT.AND P3, PT, R21, R20, PT ;  /* 0x000000141500720b */ /* 0x000fe20003f64000 */
[----:B------:R-:W-:Y:S02]  /*08f0*/  IMAD.MOV.U32 R9, RZ, RZ, R31 ;  /* 0x000000ffff097224 */ /* 0x000fe400078e001f */
[----:B------:R-:W-:Y:S01]  /*0900*/  FADD R24, R13, -R16 ;  /* 0x800000100d187221 */ /* 0x000fe20000000000 */
[----:B0-----:R-:W-:Y:S01]  /*0910*/  DADD R4, R4, R6 ;  /* 0x0000000004047229 */ /* 0x001fe20000000006 */
[----:B------:R-:W-:Y:S01]  /*0920*/  FSETP.GT.AND P1, PT, R20, R21, PT ;  /* 0x000000151400720b */ /* 0x000fe20003f24000 */
[----:B------:R-:W0:Y:S01]  /*0930*/  F2F.F64.F32 R6, R23 ;  /* 0x0000001700067310 */ /* 0x000e220000201800 */
[----:B------:R-:W-:Y:S01]  /*0940*/  FSETP.GT.AND P4, PT, R18, R13, PT ;  /* 0x0000000d1200720b */ /* 0x000fe20003f84000 */
[----:B-1----:R-:W-:-:S06]  /*0950*/  DADD R2, R2, R8 ;  /* 0x0000000002027229 */ /* 0x002fcc0000000008 */
[----:B------:R-:W1:Y:S01]  /*0960*/  F2F.F64.F32 R8, R24 ;  /* 0x0000001800087310 */ /* 0x000e620000201800 */
[----:B------:R-:W-:Y:S01]  /*0970*/  @P2 FSEL R14, R4, R14, P1 ;  /* 0x0000000e040e2208 */ /* 0x000fe20000800000 */
[----:B------:R-:W-:Y:S01]  /*0980*/  FADD R4, -R19, R17 ;  /* 0x0000001113047221 */ /* 0x000fe20000000100 */
[----:B------:R-:W-:Y:S02]  /*0990*/  @P2 FSEL R15, R5, R15, P1 ;  /* 0x0000000f050f2208 */ /* 0x000fe40000800000 */
[----:B------:R-:W-:Y:S01]  /*09a0*/  @P3 FSEL R30, R2, R30, P4 ;  /* 0x0000001e021e3208 */ /* 0x000fe20002000000 */
[----:B------:R-:W-:Y:S01]  /*09b0*/  FADD R5, R16, -R0 ;  /* 0x8000000010057221 */ /* 0x000fe20000000000 */
[----:B------:R-:W-:Y:S02]  /*09c0*/  @P3 FSEL R31, R3, R31, P4 ;  /* 0x0000001f031f3208 */ /* 0x000fe40002000000 */
[----:B------:R-:W-:Y:S01]  /*09d0*/  FSETP.GT.AND P2, PT, R19, R12, PT ;  /* 0x0000000c1300720b */ /* 0x000fe20003f44000 */
[----:B0-----:R-:W-:Y:S01]  /*09e0*/  DADD R6, R6, R14 ;  /* 0x0000000006067229 */ /* 0x001fe2000000000e */
[----:B------:R-:W-:Y:S01]  /*09f0*/  FSETP.GT.AND P3, PT, R24, R23, PT ;  /* 0x000000171800720b */ /* 0x000fe20003f64000 */
[----:B------:R-:W0:Y:S01]  /*0a00*/  F2F.F64.F32 R2, R4 ;  /* 0x0000000400027310 */ /* 0x000e220000201800 */
[----:B------:R-:W-:Y:S01]  /*0a10*/  FSETP.GT.AND P1, PT, R23, R24, PT ;  /* 0x000000181700720b */ /* 0x000fe20003f24000 */
[----:B-1----:R-:W-:Y:S01]  /*0a20*/  DADD R8, R8, R30 ;  /* 0x0000000008087229 */ /* 0x002fe2000000001e */
[----:B------:R-:W-:-:S05]  /*0a30*/  FSETP.GT.AND P4, PT, R13, R16, PT ;  /* 0x000000100d00720b */ /* 0x000fca0003f84000 */
[----:B------:R-:W1:Y:S02]  /*0a40*/  F2F.F64.F32 R20, R5 ;  /* 0x0000000500147310 */ /* 0x000e640000201800 */
[----:B------:R-:W-:Y:S02]  /*0a50*/  @P2 FSEL R14, R6, R14, P1 ;  /* 0x0000000e060e2208 */ /* 0x000fe40000800000 */
[----:B------:R-:W-:Y:S02]  /*0a60*/  @P2 FSEL R15, R7, R15, P1 ;  /* 0x0000000f070f2208 */ /* 0x000fe40000800000 */
[----:B------:R-:W-:Y:S02]  /*0a70*/  @P3 FSEL R30, R8, R30, P4 ;  /* 0x0000001e081e3208 */ /* 0x000fe40002000000 */
[----:B------:R-:W-:Y:S02]  /*0a80*/  @P3 FSEL R31, R9, R31, P4 ;  /* 0x0000001f091f3208 */ /* 0x000fe40002000000 */
[----:B------:R-:W-:Y:S01]  /*0a90*/  FSETP.GT.AND P4, PT, R17, R19, PT ;  /* 0x000000131100720b */ /* 0x000fe20003f84000 */
[----:B0-----:R-:W-:Y:S01]  /*0aa0*/  DADD R2, R2, R14 ;  /* 0x0000000002027229 */ /* 0x001fe2000000000e */
[----:B------:R-:W-:-:S02]  /*0ab0*/  FSETP.GT.AND P3, PT, R4, R5, PT ;  /* 0x000000050400720b */ /* 0x000fc40003f64000 */
[----:B------:R-:W-:Y:S01]  /*0ac0*/  FSETP.GT.AND P2, PT, R5, R4, PT ;  /* 0x000000040500720b */ /* 0x000fe20003f44000 */
[----:B-1----:R-:W-:Y:S01]  /*0ad0*/  DADD R20, R20, R30 ;  /* 0x0000000014147229 */ /* 0x002fe2000000001e */
[----:B------:R-:W-:-:S07]  /*0ae0*/  FSETP.GT.AND P1, PT, R16, R0, PT ;  /* 0x000000001000720b */ /* 0x000fce0003f24000 */
[----:B------:R-:W-:Y:S02]  /*0af0*/  @P4 FSEL R14, R2, R14, P3 ;  /* 0x0000000e020e4208 */ /* 0x000fe40001800000 */
[----:B------:R-:W-:Y:S02]  /*0b00*/  @P4 FSEL R15, R3, R15, P3 ;  /* 0x0000000f030f4208 */ /* 0x000fe40001800000 */
[----:B------:R-:W-:Y:S02]  /*0b10*/  ISETP.NE.AND P3, PT, R11, RZ, PT ;  /* 0x000000ff0b00720c */ /* 0x000fe40003f65270 */
[----:B------:R-:W-:Y:S02]  /*0b20*/  @P2 FSEL R30, R20, R30, P1 ;  /* 0x0000001e141e2208 */ /* 0x000fe40000800000 */
[----:B------:R-:W-:-:S09]  /*0b30*/  @P2 FSEL R31, R21, R31, P1 ;  /* 0x0000001f151f2208 */ /* 0x000fd20000800000 */
[----:B------:R-:W-:Y:S05]  /*0b40*/  @P3 BRA `(.L_x_5) ;  /* 0xfffffff8003c3947 */ /* 0x000fea000383ffff */
.L_x_4:
[----:B------:R-:W-:Y:S05]  /*0b50*/  @!P0 BRA `(.L_x_3) ;  /* 0x0000000400ac8947 */ /* 0x000fea0003800000 */
[----:B------:R-:W-:Y:S02]  /*0b60*/  ISETP.NE.AND P1, PT, R22, 0x1, PT ;  /* 0x000000011600780c */ /* 0x000fe40003f25270 */
[----:B------:R-:W-:-:S04]  /*0b70*/  LOP3.LUT R10, R10, 0x1, RZ, 0xc0, !PT ;  /* 0x000000010a0a7812 */ /* 0x000fc800078ec0ff */
[----:B------:R-:W-:-:S07]  /*0b80*/  ISETP.NE.U32.AND P0, PT, R10, 0x1, PT ;  /* 0x000000010a00780c */ /* 0x000fce0003f05070 */
[----:B------:R-:W-:Y:S06]  /*0b90*/  @!P1 BRA `(.L_x_6) ;  /* 0x0000000400049947 */ /* 0x000fec0003800000 */
[----:B------:R-:W0:Y:S01]  /*0ba0*/  LDCU.128 UR12, c[0x0][0x380] ;  /* 0x00007000ff0c77ac */ /* 0x000e220008000c00 */
[----:B------:R-:W-:-:S04]  /*0bb0*/  UIMAD UR10, UR4, UR7, UR18 ;  /* 0x00000007040a72a4 */ /* 0x000fc8000f8e0212 */
[----:B------:R-:W-:Y:S02]  /*0bc0*/  UIADD3 UR6, UPT, UPT, UR10, UR7, URZ ;  /* 0x000000070a067290 */ /* 0x000fe4000fffe0ff */
[----:B0-----:R-:W-:Y:S02]  /*0bd0*/  UIMAD.WIDE.U32 UR22, UR10, 0x4, UR12 ;  /* 0x000000040a1678a5 */ /* 0x001fe4000f8e000c */
[----:B------:R-:W-:Y:S02]  /*0be0*/  UIMAD.WIDE.U32 UR20, UR6, 0x4, UR12 ;  /* 0x00000004061478a5 */ /* 0x000fe4000f8e000c */
[----:B------:R-:W-:Y:S02]  /*0bf0*/  UIMAD.WIDE.U32 UR10, UR10, 0x4, UR14 ;  /* 0x000000040a0a78a5 */ /* 0x000fe4000f8e000e */
[----:B------:R-:W-:Y:S02]  /*0c00*/  IMAD.U32 R8, RZ, RZ, UR22 ;  /* 0x00000016ff087e24 */ /* 0x000fe4000f8e00ff */
[----:B------:R-:W-:Y:S01]  /*0c10*/  IMAD.U32 R9, RZ, RZ, UR23 ;  /* 0x00000017ff097e24 */ /* 0x000fe2000f8e00ff */
[----:B------:R-:W-:Y:S01]  /*0c20*/  UIMAD.WIDE.U32 UR22, UR6, 0x4, UR14 ;  /* 0x00000004061678a5 */ /* 0x000fe2000f8e000e */
[----:B--2---:R-:W-:-:S02]  /*0c30*/  IMAD.U32 R2, RZ, RZ, UR20 ;  /* 0x00000014ff027e24 */ /* 0x004fc4000f8e00ff */
[----:B------:R-:W-:Y:S01]  /*0c40*/  IMAD.U32 R3, RZ, RZ, UR21 ;  /* 0x00000015ff037e24 */ /* 0x000fe2000f8e00ff */
[----:B------:R-:W2:Y:S01]  /*0c50*/  LDG.E.CONSTANT R21, desc[UR16][R8.64] ;  /* 0x0000001008157981 */ /* 0x000ea2000c1e9900 */
[----:B------:R-:W-:Y:S02]  /*0c60*/  IMAD.U32 R10, RZ, RZ, UR10 ;  /* 0x0000000aff0a7e24 */ /* 0x000fe4000f8e00ff */
[----:B------:R-:W-:Y:S01]  /*0c70*/  IMAD.U32 R11, RZ, RZ, UR11 ;  /* 0x0000000bff0b7e24 */ /* 0x000fe2000f8e00ff */
[----:B------:R-:W2:Y:S01]  /*0c80*/  LDG.E.CONSTANT R6, desc[UR16][R2.64] ;  /* 0x0000001002067981 */ /* 0x000ea2000c1e9900 */
[----:B------:R-:W-:Y:S02]  /*0c90*/  IMAD.U32 R4, RZ, RZ, UR22 ;  /* 0x00000016ff047e24 */ /* 0x000fe4000f8e00ff */
[----:B------:R-:W-:Y:S01]  /*0ca0*/  IMAD.U32 R5, RZ, RZ, UR23 ;  /* 0x00000017ff057e24 */ /* 0x000fe2000f8e00ff */
[----:B------:R-:W3:Y:S01]  /*0cb0*/  LDG.E.CONSTANT R23, desc[UR16][R10.64] ;  /* 0x000000100a177981 */ /* 0x000ee2000c1e9900 */
[----:B------:R-:W-:-:S03]  /*0cc0*/  UIADD3 UR6, UPT, UPT, UR6, UR7, URZ ;  /* 0x0000000706067290 */ /* 0x000fc6000fffe0ff */
[----:B------:R-:W3:Y:S01]  /*0cd0*/  LDG.E.CONSTANT R0, desc[UR16][R4.64] ;  /* 0x0000001004007981 */ /* 0x000ee2000c1e9900 */
[----:B------:R-:W-:-:S06]  /*0ce0*/  UIMAD.WIDE.U32 UR10, UR6, 0x4, UR12 ;  /* 0x00000004060a78a5 */ /* 0x000fcc000f8e000c */
[----:B------:R-:W-:Y:S02]  /*0cf0*/  IMAD.U32 R17, RZ, RZ, UR11 ;  /* 0x0000000bff117e24 */ /* 0x000fe4000f8e00ff */
[----:B------:R-:W-:Y:S01]  /*0d00*/  IMAD.U32 R16, RZ, RZ, UR10 ;  /* 0x0000000aff107e24 */ /* 0x000fe2000f8e00ff */
[----:B------:R-:W-:-:S04]  /*0d10*/  UIMAD.WIDE.U32 UR10, UR6, 0x4, UR14 ;  /* 0x00000004060a78a5 */ /* 0x000fc8000f8e000e */
[----:B------:R-:W4:Y:S02]  /*0d20*/  LDG.E.CONSTANT R17, desc[UR16][R16.64] ;  /* 0x0000001010117981 */ /* 0x000f24000c1e9900 */
[----:B------:R-:W-:Y:S02]  /*0d30*/  IMAD.U32 R18, RZ, RZ, UR10 ;  /* 0x0000000aff127e24 */ /* 0x000fe4000f8e00ff */
[----:B------:R-:W-:-:S05]  /*0d40*/  IMAD.U32 R19, RZ, RZ, UR11 ;  /* 0x0000000bff137e24 */ /* 0x000fca000f8e00ff */
[----:B------:R0:W5:Y:S01]  /*0d50*/  LDG.E.CONSTANT R7, desc[UR16][R18.64] ;  /* 0x0000001012077981 */ /* 0x000162000c1e9900 */
[----:B------:R-:W-:Y:S01]  /*0d60*/  UIADD3 UR4, UPT, UPT, UR4, 0x2, URZ ;  /* 0x0000000204047890 */ /* 0x000fe2000fffe0ff */
[C---:B--2---:R-:W-:Y:S01]  /*0d70*/  FADD R20, R6.reuse, -R21 ;  /* 0x8000001506147221 */ /* 0x044fe20000000000 */
[----:B------:R-:W-:-:S03]  /*0d80*/  FSETP.GT.AND P2, PT, R6, R21, PT ;  /* 0x000000150600720b */ /* 0x000fc60003f44000 */
[----:B------:R-:W1:Y:S01]  /*0d90*/  F2F.F64.F32 R2, R20 ;  /* 0x0000001400027310 */ /* 0x000e620000201800 */
[----:B---3--:R-:W-:Y:S01]  /*0da0*/  FADD R25, -R0, R23 ;  /* 0x0000001700197221 */ /* 0x008fe20000000100 */
[----:B------:R-:W-:-:S06]  /*0db0*/  FSETP.GT.AND P4, PT, R23, R0, PT ;  /* 0x000000001700720b */ /* 0x000fcc0003f84000 */
[----:B------:R-:W2:Y:S01]  /*0dc0*/  F2F.F64.F32 R10, R25 ;  /* 0x00000019000a7310 */ /* 0x000ea20000201800 */
[----:B------:R-:W-:Y:S02]  /*0dd0*/  FSETP.GT.AND P1, PT, R20, R25, PT ;  /* 0x000000191400720b */ /* 0x000fe40003f24000 */
[----:B------:R-:W-:Y:S01]  /*0de0*/  FSETP.GT.AND P3, PT, R25, R20, PT ;  /* 0x000000141900720b */ /* 0x000fe20003f64000 */
[----:B-1----:R-:W-:Y:S01]  /*0df0*/  DADD R12, R14, R2 ;  /* 0x000000000e0c7229 */ /* 0x002fe20000000002 */
[----:B----4-:R-:W-:-:S04]  /*0e00*/  FADD R8, -R6, R17 ;  /* 0x0000001106087221 */ /* 0x010fc80000000100 */
[----:B------:R-:W1:Y:S01]  /*0e10*/  F2F.F64.F32 R2, R8 ;  /* 0x0000000800027310 */ /* 0x000e620000201800 */
[----:B--2---:R-:W-:-:S04]  /*0e20*/  DADD R10, R30, R10 ;  /* 0x000000001e0a7229 */ /* 0x004fc8000000000a */
[-C--:B0-----:R-:W-:Y:S02]  /*0e30*/  FSEL R19, R12, R14.reuse, P1 ;  /* 0x0000000e0c137208 */ /* 0x081fe40000800000 */
[-C--:B------:R-:W-:Y:S01]  /*0e40*/  FSEL R21, R13, R15.reuse, P1 ;  /* 0x0000000f0d157208 */ /* 0x080fe20000800000 */
[----:B-----5:R-:W-:Y:S01]  /*0e50*/  FADD R9, R0, -R7 ;  /* 0x8000000700097221 */ /* 0x020fe20000000000 */
[----:B------:R-:W-:Y:S02]  /*0e60*/  FSEL R14, R19, R14, P2 ;  /* 0x0000000e130e7208 */ /* 0x000fe40001000000 */
[----:B------:R-:W-:Y:S01]  /*0e70*/  FSEL R15, R21, R15, P2 ;  /* 0x0000000f150f7208 */ /* 0x000fe20001000000 */
[----:B------:R-:W0:Y:S01]  /*0e80*/  F2F.F64.F32 R4, R9 ;  /* 0x0000000900047310 */ /* 0x000e220000201800 */
[-C--:B------:R-:W-:Y:S02]  /*0e90*/  FSEL R11, R11, R31.reuse, P4 ;  /* 0x0000001f0b0b7208 */ /* 0x080fe40002000000 */
[-C--:B------:R-:W-:Y:S01]  /*0ea0*/  FSEL R13, R10, R30.reuse, P4 ;  /* 0x0000001e0a0d7208 */ /* 0x080fe20002000000 */
[----:B------:R-:W-:Y:S01]  /*0eb0*/  IMAD.MOV.U32 R10, RZ, RZ, R14 ;  /* 0x000000ffff0a7224 */ /* 0x000fe200078e000e */
[----:B------:R-:W-:Y:S01]  /*0ec0*/  FSEL R31, R11, R31, P3 ;  /* 0x0000001f0b1f7208 */ /* 0x000fe20001800000 */
[----:B------:R-:W-:Y:S01]  /*0ed0*/  IMAD.MOV.U32 R11, RZ, RZ, R15 ;  /* 0x000000ffff0b7224 */ /* 0x000fe200078e000f */
[----:B------:R-:W-:-:S02]  /*0ee0*/  FSEL R30, R13, R30, P3 ;  /* 0x0000001e0d1e7208 */ /* 0x000fc40001800000 */
[----:B------:R-:W-:Y:S02]  /*0ef0*/  FSETP.GT.AND P2, PT, R17, R6, PT ;  /* 0x000000061100720b */ /* 0x000fe40003f44000 */
[----:B------:R-:W-:Y:S01]  /*0f00*/  FSETP.GT.AND P3, PT, R9, R8, PT ;  /* 0x000000080900720b */ /* 0x000fe20003f64000 */
[----:B-1----:R-:W-:Y:S01]  /*0f10*/  DADD R2, R2, R10 ;  /* 0x0000000002027229 */ /* 0x002fe2000000000a */
[----:B------:R-:W-:Y:S01]  /*0f20*/  FSETP.GT.AND P1, PT, R8, R9, PT ;  /* 0x000000090800720b */ /* 0x000fe20003f24000 */
[----:B------:R-:W-:Y:S01]  /*0f30*/  IMAD.MOV.U32 R10, RZ, RZ, R30 ;  /* 0x000000ffff0a7224 */ /* 0x000fe200078e001e */
[----:B------:R-:W-:Y:S01]  /*0f40*/  FSETP.GT.AND P4, PT, R0, R7, PT ;  /* 0x000000070000720b */ /* 0x000fe20003f84000 */
[----:B------:R-:W-:-:S06]  /*0f50*/  IMAD.MOV.U32 R11, RZ, RZ, R31 ;  /* 0x000000ffff0b7224 */ /* 0x000fcc00078e001f */
[----:B0-----:R-:W-:Y:S01]  /*0f60*/  DADD R4, R4, R10 ;  /* 0x0000000004047229 */ /* 0x001fe2000000000a */
[----:B------:R-:W-:Y:S02]  /*0f70*/  @P2 FSEL R14, R2, R14, P1 ;  /* 0x0000000e020e2208 */ /* 0x000fe40000800000 */
[----:B------:R-:W-:-:S07]  /*0f80*/  @P2 FSEL R15, R3, R15, P1 ;  /* 0x0000000f030f2208 */ /* 0x000fce0000800000 */
[----:B------:R-:W-:Y:S02]  /*0f90*/  @P3 FSEL R30, R4, R30, P4 ;  /* 0x0000001e041e3208 */ /* 0x000fe40002000000 */
[----:B------:R-:W-:-:S07]  /*0fa0*/  @P3 FSEL R31, R5, R31, P4 ;  /* 0x0000001f051f3208 */ /* 0x000fce0002000000 */
.L_x_6:
[----:B------:R-:W-:Y:S05]  /*0fb0*/  @P0 BRA `(.L_x_3) ;  /* 0x0000000000940947 */ /* 0x000fea0003800000 */
[----:B------:R-:W0:Y:S01]  /*0fc0*/  LDCU.128 UR12, c[0x0][0x380] ;  /* 0x00007000ff0c77ac */ /* 0x000e220008000c00 */
[----:B------:R-:W-:-:S04]  /*0fd0*/  UIMAD UR10, UR4, UR7, UR18 ;  /* 0x00000007040a72a4 */ /* 0x000fc8000f8e0212 */
[----:B------:R-:W-:-:S04]  /*0fe0*/  UIADD3 UR4, UPT, UPT, UR10, UR7, URZ ;  /* 0x000000070a047290 */ /* 0x000fc8000fffe0ff */
[----:B0-----:R-:W-:Y:S02]  /*0ff0*/  UIMAD.WIDE.U32 UR6, UR4, 0x4, UR14 ;  /* 0x00000004040678a5 */ /* 0x001fe4000f8e000e */
[----:B------:R-:W-:Y:S02]  /*1000*/  UIMAD.WIDE.U32 UR20, UR10, 0x4, UR14 ;  /* 0x000000040a1478a5 */ /* 0x000fe4000f8e000e */
[----:B------:R-:W-:Y:S02]  /*1010*/  UIMAD.WIDE.U32 UR10, UR10, 0x4, UR12 ;  /* 0x000000040a0a78a5 */ /* 0x000fe4000f8e000c */
[----:B------:R-:W-:Y:S02]  /*1020*/  IMAD.U32 R8, RZ, RZ, UR6 ;  /* 0x00000006ff087e24 */ /* 0x000fe4000f8e00ff */
[----:B------:R-:W-:Y:S01]  /*1030*/  IMAD.U32 R9, RZ, RZ, UR7 ;  /* 0x00000007ff097e24 */ /* 0x000fe2000f8e00ff */
[----:B------:R-:W-:Y:S01]  /*1040*/  UIMAD.WIDE.U32 UR6, UR4, 0x4, UR12 ;  /* 0x00000004040678a5 */ /* 0x000fe2000f8e000c */
[----:B------:R-:W-:-:S02]  /*1050*/  IMAD.U32 R13, RZ, RZ, UR21 ;  /* 0x00000015ff0d7e24 */ /* 0x000fc4000f8e00ff */
[----:B--2---:R-:W-:Y:S01]  /*1060*/  IMAD.U32 R11, RZ, RZ, UR11 ;  /* 0x0000000bff0b7e24 */ /* 0x004fe2000f8e00ff */
[----:B------:R-:W2:Y:S01]  /*1070*/  LDG.E.CONSTANT R8, desc[UR16][R8.64] ;  /* 0x0000001008087981 */ /* 0x000ea2000c1e9900 */
[----:B------:R-:W-:Y:S02]  /*1080*/  IMAD.U32 R12, RZ, RZ, UR20 ;  /* 0x00000014ff0c7e24 */ /* 0x000fe4000f8e00ff */
[----:B------:R-:W-:Y:S02]  /*1090*/  IMAD.U32 R6, RZ, RZ, UR6 ;  /* 0x00000006ff067e24 */ /* 0x000fe4000f8e00ff */
[----:B------:R-:W-:Y:S01]  /*10a0*/  IMAD.U32 R10, RZ, RZ, UR10 ;  /* 0x0000000aff0a7e24 */ /* 0x000fe2000f8e00ff */
[----:B------:R-:W2:Y:S01]  /*10b0*/  LDG.E.CONSTANT R13, desc[UR16][R12.64] ;  /* 0x000000100c0d7981 */ /* 0x000ea2000c1e9900 */
[----:B------:R-:W-:-:S03]  /*10c0*/  IMAD.U32 R7, RZ, RZ, UR7 ;  /* 0x00000007ff077e24 */ /* 0x000fc6000f8e00ff */
[----:B------:R-:W3:Y:S04]  /*10d0*/  LDG.E.CONSTANT R11, desc[UR16][R10.64] ;  /* 0x000000100a0b7981 */ /* 0x000ee8000c1e9900 */
[----:B------:R-:W3:Y:S01]  /*10e0*/  LDG.E.CONSTANT R6, desc[UR16][R6.64] ;  /* 0x0000001006067981 */ /* 0x000ee2000c1e9900 */
[----:B--2---:R-:W-:-:S04]  /*10f0*/  FADD R17, -R8, R13 ;  /* 0x0000000d08117221 */ /* 0x004fc80000000100 */
[----:B------:R-:W0:Y:S01]  /*1100*/  F2F.F64.F32 R4, R17 ;  /* 0x0000001100047310 */ /* 0x000e220000201800 */
[----:B---3--:R-:W-:-:S07]  /*1110*/  FADD R0, R6, -R11 ;  /* 0x8000000b06007221 */ /* 0x008fce0000000000 */
[----:B------:R-:W1:Y:S01]  /*1120*/  F2F.F64.F32 R2, R0 ;  /* 0x0000000000027310 */ /* 0x000e620000201800 */
[----:B------:R-:W-:Y:S01]  /*1130*/  FSETP.GT.AND P3, PT, R13, R8, PT ;  /* 0x000000080d00720b */ /* 0x000fe20003f64000 */
[----:B0-----:R-:W-:Y:S01]  /*1140*/  DADD R4, R30, R4 ;  /* 0x000000001e047229 */ /* 0x001fe20000000004 */
[----:B------:R-:W-:Y:S01]  /*1150*/  FSETP.GT.AND P0, PT, R0, R17, PT ;  /* 0x000000110000720b */ /* 0x000fe20003f04000 */
[----:B-1----:R-:W-:Y:S01]  /*1160*/  DADD R2, R14, R2 ;  /* 0x000000000e027229 */ /* 0x002fe20000000002 */
[----:B------:R-:W-:Y:S02]  /*1170*/  FSETP.GT.AND P1, PT, R6, R11, PT ;  /* 0x0000000b0600720b */ /* 0x000fe40003f24000 */
[----:B------:R-:W-:-:S05]  /*1180*/  FSETP.GT.AND P2, PT, R17, R0, PT ;  /* 0x000000001100720b */ /* 0x000fca0003f44000 */
[----:B------:R-:W-:Y:S02]  /*1190*/  FSEL R7, R4, R30, P3 ;  /* 0x0000001e04077208 */ /* 0x000fe40001800000 */
[----:B------:R-:W-:Y:S02]  /*11a0*/  FSEL R5, R5, R31, P3 ;  /* 0x0000001f05057208 */ /* 0x000fe40001800000 */
[----:B------:R-:W-:Y:S02]  /*11b0*/  FSEL R9, R2, R14, P0 ;  /* 0x0000000e02097208 */ /* 0x000fe40000000000 */
[----:B------:R-:W-:Y:S02]  /*11c0*/  FSEL R3, R3, R15, P0 ;  /* 0x0000000f03037208 */ /* 0x000fe40000000000 */
[----:B------:R-:W-:Y:S02]  /*11d0*/  FSEL R30, R7, R30, P2 ;  /* 0x0000001e071e7208 */ /* 0x000fe40001000000 */
[----:B------:R-:W-:-:S02]  /*11e0*/  FSEL R31, R5, R31, P2 ;  /* 0x0000001f051f7208 */ /* 0x000fc40001000000 */
[----:B------:R-:W-:Y:S02]  /*11f0*/  FSEL R14, R9, R14, P1 ;  /* 0x0000000e090e7208 */ /* 0x000fe40000800000 */
[----:B------:R-:W-:-:S07]  /*1200*/  FSEL R15, R3, R15, P1 ;  /* 0x0000000f030f7208 */ /* 0x000fce0000800000 */
.L_x_3:
[----:B------:R-:W-:Y:S01]  /*1210*/  DADD R18, R14, R30 ;  /* 0x000000000e127229 */ /* 0x000fe2000000001e */
[----:B------:R-:W-:-:S07]  /*1220*/  CS2R R12, SRZ ;  /* 0x00000000000c7805 */ /* 0x000fce000001ff00 */
[----:B------:R-:W-:-:S14]  /*1230*/  DSETP.GT.AND P0, PT, R18, RZ, PT ;  /* 0x000000ff1200722a */ /* 0x000fdc0003f04000 */
[----:B------:R-:W-:Y:S05]  /*1240*/  @!P0 BRA `(.L_x_7) ;  /* 0x0000000000508947 */ /* 0x000fea0003800000 */
[----:B--2---:R-:W0:Y:S01]  /*1250*/  MUFU.RCP64H R3, R19 ;  /* 0x0000001300037308 */ /* 0x004e220000001800 */
[----:B------:R-:W-:-:S06]  /*1260*/  IMAD.MOV.U32 R2, RZ, RZ, 0x1 ;  /* 0x00000001ff027424 */ /* 0x000fcc00078e00ff */
[----:B0-----:R-:W-:-:S08]  /*1270*/  DFMA R4, -R18, R2, 1 ;  /* 0x3ff000001204742b */ /* 0x001fd00000000102 */
[----:B------:R-:W-:-:S08]  /*1280*/  DFMA R4, R4, R4, R4 ;  /* 0x000000040404722b */ /* 0x000fd00000000004 */
[----:B------:R-:W-:Y:S02]  /*1290*/  DFMA R4, R2, R4, R2 ;  /* 0x000000040204722b */ /* 0x000fe40000000002 */
[----:B------:R-:W-:-:S06]  /*12a0*/  DADD R2, R14, -R30 ;  /* 0x000000000e027229 */ /* 0x000fcc000000081e */
[----:B------:R-:W-:Y:S02]  /*12b0*/  DFMA R6, -R18, R4, 1 ;  /* 0x3ff000001206742b */ /* 0x000fe40000000104 */
[----:B------:R-:W-:-:S06]  /*12c0*/  DMUL R22, |R2|, 100 ;  /* 0x4059000002167828 */ /* 0x000fcc0000000200 */
[----:B------:R-:W-:-:S04]  /*12d0*/  DFMA R6, R4, R6, R4 ;  /* 0x000000060406722b */ /* 0x000fc80000000004 */
[----:B------:R-:W-:-:S04]  /*12e0*/  FSETP.GEU.AND P1, PT, |R23|, 6.5827683646048100446e-37, PT ;  /* 0x036000001700780b */ /* 0x000fc80003f2e200 */
[----:B------:R-:W-:-:S08]  /*12f0*/  DMUL R12, R22, R6 ;  /* 0x00000006160c7228 */ /* 0x000fd00000000000 */
[----:B------:R-:W-:-:S08]  /*1300*/  DFMA R2, -R18, R12, R22 ;  /* 0x0000000c1202722b */ /* 0x000fd00000000116 */
[----:B------:R-:W-:-:S10]  /*1310*/  DFMA R12, R6, R2, R12 ;  /* 0x00000002060c722b */ /* 0x000fd4000000000c */
[----:B------:R-:W-:-:S05]  /*1320*/  FFMA R0, RZ, R19, R13 ;  /* 0x00000013ff007223 */ /* 0x000fca000000000d */
[----:B------:R-:W-:-:S13]  /*1330*/  FSETP.GT.AND P0, PT, |R0|, 1.469367938527859385e-39, PT ;  /* 0x001000000000780b */ /* 0x000fda0003f04200 */
[----:B------:R-:W-:Y:S05]  /*1340*/  @P0 BRA P1, `(.L_x_7) ;  /* 0x0000000000100947 */ /* 0x000fea0000800000 */
[----:B------:R-:W-:-:S07]  /*1350*/  MOV R0, 0x1370 ;  /* 0x0000137000007802 */ /* 0x000fce0000000f00 */
[----:B------:R-:W-:Y:S05]  /*1360*/  CALL.REL.NOINC `($__internal_0_$__cuda_sm20_div_rn_f64_full) ;  /* 0x0000001c00587944 */ /* 0x000fea0003c00000 */
[----:B------:R-:W-:Y:S02]  /*1370*/  IMAD.MOV.U32 R12, RZ, RZ, R22 ;  /* 0x000000ffff0c7224 */ /* 0x000fe400078e0016 */
[----:B------:R-:W-:-:S07]  /*1380*/  IMAD.MOV.U32 R13, RZ, RZ, R23 ;  /* 0x000000ffff0d7224 */ /* 0x000fce00078e0017 */
.L_x_7:
[----:B------:R-:W0:Y:S02]  /*1390*/  LDCU UR9, c[0x0][0x3a0] ;  /* 0x00007400ff0977ac */ /* 0x000e240008000800 */
[----:B0-----:R-:W-:Y:S02]  /*13a0*/  UIADD3 UR4, UPT, UPT, UR9, -0x1, URZ ;  /* 0xffffffff09047890 */ /* 0x001fe4000fffe0ff */
[----:B------:R-:W-:Y:S02]  /*13b0*/  UIADD3 UR14, UPT, UPT, UR5, UR9, URZ ;  /* 0x00000009050e7290 */ /* 0x000fe4000fffe0ff */
[----:B------:R-:W-:-:S09]  /*13c0*/  UISETP.GT.U32.AND UP0, UPT, UR4, 0xff, UPT ;  /* 0x000000ff0400788c */ /* 0x000fd2000bf04070 */
[----:B------:R-:W-:Y:S05]  /*13d0*/  BRA.U UP0, `(.L_x_8) ;  /* 0x0000000500087547 */ /* 0x000fea000b800000 */
[----:B------:R-:W-:Y:S02]  /*13e0*/  UISETP.GE.U32.AND UP1, UPT, UR4, 0xf, UPT ;  /* 0x0000000f0400788c */ /* 0x000fe4000bf26070 */
[----:B------:R-:W-:Y:S01]  /*13f0*/  ULOP3.LUT UR7, UR9, 0xf, URZ, 0xc0, !UPT ;  /* 0x0000000f09077892 */ /* 0x000fe2000f8ec0ff */
[----:B------:R-:W-:-:S03]  /*1400*/  UMOV UR4, URZ ;  /* 0x000000ff00047c82 */ /* 0x000fc60008000000 */
[----:B------:R-:W-:-:S03]  /*1410*/  UISETP.NE.AND UP0, UPT, UR7, URZ, UPT ;  /* 0x000000ff0700728c */ /* 0x000fc6000bf05270 */
[----:B------:R-:W-:Y:S08]  /*1420*/  BRA.U !UP1, `(.L_x_9) ;  /* 0x00000001095c7547 */ /* 0x000ff0000b800000 */
[----:B------:R-:W-:Y:S01]  /*1430*/  ULOP3.LUT UR4, UR9, 0xffff, URZ, 0xc0, !UPT ;  /* 0x0000ffff09047892 */ /* 0x000fe2000f8ec0ff */
[----:B--2---:R-:W-:-:S03]  /*1440*/  VIADD R3, R1, 0x40 ;  /* 0x0000004001037836 */ /* 0x004fc60000000000 */
[----:B------:R-:W-:-:S04]  /*1450*/  USHF.R.U32.HI UR4, URZ, 0x4, UR4 ;  /* 0x00000004ff047899 */ /* 0x000fc80008011604 */
[----:B------:R-:W-:-:S04]  /*1460*/  USHF.L.U32 UR4, UR4, 0x4, URZ ;  /* 0x0000000404047899 */ /* 0x000fc800080006ff */
[----:B------:R-:W-:Y:S02]  /*1470*/  ULOP3.LUT UR6, UR4, 0x1f0, URZ, 0xe2, !UPT ;  /* 0x000001f004067892 */ /* 0x000fe4000f8ee2ff */
[----:B------:R-:W-:Y:S02]  /*1480*/  ULOP3.LUT UR4, UR9, 0x1f0, URZ, 0xc0, !UPT ;  /* 0x000001f009047892 */ /* 0x000fe4000f8ec0ff */
[----:B------:R-:W-:-:S12]  /*1490*/  UIADD3 UR6, UPT, UPT, -UR6, URZ, URZ ;  /* 0x000000ff06067290 */ /* 0x000fd8000fffe1ff */
.L_x_10:
[----:B------:R-:W-:Y:S01]  /*14a0*/  UIADD3 UR6, UPT, UPT, UR6, 0x10, URZ ;  /* 0x0000001006067890 */ /* 0x000fe2000fffe0ff */
[----:B------:R-:W-:Y:S02]  /*14b0*/  IMAD.MOV.U32 R4, RZ, RZ, 0x0 ;  /* 0x00000000ff047424 */ /* 0x000fe400078e00ff */
[----:B------:R-:W-:Y:S01]  /*14c0*/  IMAD.MOV.U32 R5, RZ, RZ, 0x7ff80000 ;  /* 0x7ff80000ff057424 */ /* 0x000fe200078e00ff */
[----:B------:R-:W-:Y:S01]  /*14d0*/  UISETP.NE.AND UP1, UPT, UR6, URZ, UPT ;  /* 0x000000ff0600728c */ /* 0x000fe2000bf25270 */
[----:B------:R-:W-:Y:S02]  /*14e0*/  IMAD.MOV.U32 R6, RZ, RZ, 0x0 ;  /* 0x00000000ff067424 */ /* 0x000fe400078e00ff */
[----:B------:R-:W-:-:S05]  /*14f0*/  IMAD.MOV.U32 R7, RZ, RZ, 0x7ff80000 ;  /* 0x7ff80000ff077424 */ /* 0x000fca00078e00ff */
[----:B------:R-:W-:Y:S04]  /*1500*/  STL.128 [R3+-0x40], R4 ;  /* 0xffffc00403007387 */ /* 0x000fe80000100c00 */
[----:B------:R-:W-:Y:S04]  /*1510*/  STL.128 [R3+-0x30], R4 ;  /* 0xffffd00403007387 */ /* 0x000fe80000100c00 */
[----:B------:R-:W-:Y:S04]  /*1520*/  STL.128 [R3+-0x20], R4 ;  /* 0xffffe00403007387 */ /* 0x000fe80000100c00 */
[----:B------:R-:W-:Y:S04]  /*1530*/  STL.128 [R3+-0x10], R4 ;  /* 0xfffff00403007387 */ /* 0x000fe80000100c00 */
[----:B------:R-:W-:Y:S04]  /*1540*/  STL.128 [R3], R4 ;  /* 0x0000000403007387 */ /* 0x000fe80000100c00 */
[----:B------:R-:W-:Y:S04]  /*1550*/  STL.128 [R3+0x10], R4 ;  /* 0x0000100403007387 */ /* 0x000fe80000100c00 */
[----:B------:R-:W-:Y:S04]  /*1560*/  STL.128 [R3+0x20], R4 ;  /* 0x0000200403007387 */ /* 0x000fe80000100c00 */
[----:B------:R0:W-:Y:S02]  /*1570*/  STL.128 [R3+0x30], R4 ;  /* 0x0000300403007387 */ /* 0x0001e40000100c00 */
[----:B0-----:R-:W-:Y:S01]  /*1580*/  VIADD R3, R3, 0x80 ;  /* 0x0000008003037836 */ /* 0x001fe20000000000 */
[----:B------:R-:W-:Y:S06]  /*1590*/  BRA.U UP1, `(.L_x_10) ;  /* 0xfffffffd01c07547 */ /* 0x000fec000b83ffff */
.L_x_9:
[----:B------:R-:W-:Y:S05]  /*15a0*/  BRA.U !UP0, `(.L_x_8) ;  /* 0x0000000108947547 */ /* 0x000fea000b800000 */
[----:B------:R-:W-:Y:S02]  /*15b0*/  UISETP.GE.U32.AND UP0, UPT, UR7, 0x8, UPT ;  /* 0x000000080700788c */ /* 0x000fe4000bf06070 */
[----:B------:R-:W-:-:S04]  /*15c0*/  ULOP3.LUT UR6, UR9, 0x7, URZ, 0xc0, !UPT ;  /* 0x0000000709067892 */ /* 0x000fc8000f8ec0ff */
[----:B------:R-:W-:-:S03]  /*15d0*/  UISETP.NE.AND UP1, UPT, UR6, URZ, UPT ;  /* 0x000000ff0600728c */ /* 0x000fc6000bf25270 */
[----:B------:R-:W-:Y:S08]  /*15e0*/  BRA.U !UP0, `(.L_x_11) ;  /* 0x0000000108287547 */ /* 0x000ff0000b800000 */
[----:B------:R-:W-:Y:S01]  /*15f0*/  ULEA UR7, UR4, UR19, 0x3 ;  /* 0x0000001304077291 */ /* 0x000fe2000f8e18ff */
[----:B------:R-:W-:Y:S01]  /*1600*/  IMAD.MOV.U32 R4, RZ, RZ, 0x0 ;  /* 0x00000000ff047424 */ /* 0x000fe200078e00ff */
[----:B------:R-:W-:Y:S01]  /*1610*/  UIADD3 UR4, UPT, UPT, UR4, 0x8, URZ ;  /* 0x0000000804047890 */ /* 0x000fe2000fffe0ff */
[----:B------:R-:W-:Y:S02]  /*1620*/  IMAD.MOV.U32 R5, RZ, RZ, 0x7ff80000 ;  /* 0x7ff80000ff057424 */ /* 0x000fe400078e00ff */
[----:B------:R-:W-:Y:S02]  /*1630*/  IMAD.MOV.U32 R6, RZ, RZ, 0x0 ;  /* 0x00000000ff067424 */ /* 0x000fe400078e00ff */
[----:B------:R-:W-:-:S05]  /*1640*/  IMAD.MOV.U32 R7, RZ, RZ, 0x7ff80000 ;  /* 0x7ff80000ff077424 */ /* 0x000fca00078e00ff */
[----:B------:R0:W-:Y:S04]  /*1650*/  STL.128 [UR7], R4 ;  /* 0x00000004ff007987 */ /* 0x0001e80008100c07 */
[----:B------:R0:W-:Y:S04]  /*1660*/  STL.128 [UR7+0x10], R4 ;  /* 0x00001004ff007987 */ /* 0x0001e80008100c07 */
[----:B------:R0:W-:Y:S04]  /*1670*/  STL.128 [UR7+0x20], R4 ;  /* 0x00002004ff007987 */ /* 0x0001e80008100c07 */
[----:B------:R0:W-:Y:S02]  /*1680*/  STL.128 [UR7+0x30], R4 ;  /* 0x00003004ff007987 */ /* 0x0001e40008100c07 */
.L_x_11:
[----:B------:R-:W-:Y:S05]  /*1690*/  BRA.U !UP1, `(.L_x_8) ;  /* 0x0000000109587547 */ /* 0x000fea000b800000 */
[----:B------:R-:W-:Y:S01]  /*16a0*/  UISETP.GE.U32.AND UP0, UPT, UR6, 0x4, UPT ;  /* 0x000000040600788c */ /* 0x000fe2000bf06070 */
[----:B0-----:R-:W-:Y:S02]  /*16b0*/  IMAD.MOV.U32 R4, RZ, RZ, 0x0 ;  /* 0x00000000ff047424 */ /* 0x001fe400078e00ff */
[----:B------:R-:W-:Y:S02]  /*16c0*/  IMAD.MOV.U32 R5, RZ, RZ, 0x7ff80000 ;  /* 0x7ff80000ff057424 */ /* 0x000fe400078e00ff */
[----:B------:R-:W-:Y:S01]  /*16d0*/  IMAD.MOV.U32 R6, RZ, RZ, 0x0 ;  /* 0x00000000ff067424 */ /* 0x000fe200078e00ff */
[----:B------:R-:W-:Y:S01]  /*16e0*/  PLOP3.LUT P0, PT, PT, PT, UP0, 0x80, 0x8 ;  /* 0x000000000008781c */ /* 0x000fe20003f0f008 */
[----:B------:R-:W-:-:S04]  /*16f0*/  IMAD.MOV.U32 R7, RZ, RZ, 0x7ff80000 ;  /* 0x7ff80000ff077424 */ /* 0x000fc800078e00ff */
[----:B------:R-:W-:Y:S02]  /*1700*/  @UP0 ULEA UR6, UR4, UR19, 0x3 ;  /* 0x0000001304060291 */ /* 0x000fe4000f8e18ff */
[----:B------:R-:W-:-:S07]  /*1710*/  @UP0 UIADD3 UR4, UPT, UPT, UR4, 0x4, URZ ;  /* 0x0000000404040890 */ /* 0x000fce000fffe0ff */
[----:B------:R1:W-:Y:S04]  /*1720*/  @P0 STL.128 [UR6], R4 ;  /* 0x00000004ff000987 */ /* 0x0003e80008100c06 */
[----:B------:R1:W-:Y:S01]  /*1730*/  @P0 STL.128 [UR6+0x10], R4 ;  /* 0x00001004ff000987 */ /* 0x0003e20008100c06 */
[----:B------:R-:W-:-:S04]  /*1740*/  ULOP3.LUT UR6, UR9, 0x3, URZ, 0xc0, !UPT ;  /* 0x0000000309067892 */ /* 0x000fc8000f8ec0ff */
[----:B------:R-:W-:-:S09]  /*1750*/  UISETP.NE.AND UP0, UPT, UR6, URZ, UPT ;  /* 0x000000ff0600728c */ /* 0x000fd2000bf05270 */
[----:B-1----:R-:W-:Y:S05]  /*1760*/  BRA.U !UP0, `(.L_x_8) ;  /* 0x0000000108247547 */ /* 0x002fea000b800000 */
[----:B--2---:R-:W-:Y:S01]  /*1770*/  IMAD.MOV.U32 R2, RZ, RZ, 0x0 ;  /* 0x00000000ff027424 */ /* 0x004fe200078e00ff */
[----:B------:R-:W-:Y:S01]  /*1780*/  UIMAD UR4, UR4, 0x8, UR19 ;  /* 0x00000008040478a4 */ /* 0x000fe2000f8e0213 */
[----:B------:R-:W-:Y:S01]  /*1790*/  IMAD.MOV.U32 R3, RZ, RZ, 0x7ff80000 ;  /* 0x7ff80000ff037424 */ /* 0x000fe200078e00ff */
[----:B------:R-:W-:-:S12]  /*17a0*/  UIADD3 UR6, UPT, UPT, -UR6, URZ, URZ ;  /* 0x000000ff06067290 */ /* 0x000fd8000fffe1ff */
.L_x_12:
[----:B------:R-:W-:Y:S01]  /*17b0*/  UIADD3 UR6, UPT, UPT, UR6, 0x1, URZ ;  /* 0x0000000106067890 */ /* 0x000fe2000fffe0ff */
[----:B------:R1:W-:Y:S01]  /*17c0*/  STL.64 [UR4], R2 ;  /* 0x00000002ff007987 */ /* 0x0003e20008100a04 */
[----:B------:R-:W-:Y:S02]  /*17d0*/  UIADD3 UR4, UPT, UPT, UR4, 0x8, URZ ;  /* 0x0000000804047890 */ /* 0x000fe4000fffe0ff */
[----:B------:R-:W-:-:S09]  /*17e0*/  UISETP.NE.AND UP0, UPT, UR6, URZ, UPT ;  /* 0x000000ff0600728c */ /* 0x000fd2000bf05270 */
[----:B-1----:R-:W-:Y:S05]  /*17f0*/  BRA.U UP0, `(.L_x_12) ;  /* 0xfffffffd00ec7547 */ /* 0x002fea000b83ffff */
.L_x_8:
[----:B------:R-:W1:Y:S01]  /*1800*/  LDCU UR6, c[0x0][0x3a8] ;  /* 0x00007500ff0677ac */ /* 0x000e620008000800 */
[----:B------:R-:W-:-:S04]  /*1810*/  UIADD3 UR4, UPT, UPT, UR5, 0x1, URZ ;  /* 0x0000000105047890 */ /* 0x000fc8000fffe0ff */
[----:B-1----:R-:W-:-:S06]  /*1820*/  UISETP.GE.AND UP0, UPT, UR4, UR6, UPT ;  /* 0x000000060400728c */ /* 0x002fcc000bf06270 */
[----:B------:R-:W-:-:S13]  /*1830*/  PLOP3.LUT P0, PT, PT, PT, UP0, 0x80, 0x8 ;  /* 0x000000000008781c */ /* 0x000fda0003f0f008 */
[----:B------:R-:W-:Y:S05]  /*1840*/  @P0 EXIT ;  /* 0x000000000000094d */ /* 0x000fea0003800000 */
[----:B------:R-:W-:-:S05]  /*1850*/  I2FP.F32.U32 R0, UR9 ;  /* 0x0000000900007c45 */ /* 0x000fca0008201000 */
[----:B--2---:R-:W-:-:S05]  /*1860*/  VIADD R2, R0, 0x1800000 ;  /* 0x0180000000027836 */ /* 0x004fca0000000000 */
[----:B------:R-:W-:-:S04]  /*1870*/  LOP3.LUT R2, R2, 0x7f800000, RZ, 0xc0, !PT ;  /* 0x7f80000002027812 */ /* 0x000fc800078ec0ff */
[----:B------:R-:W-:-:S13]  /*1880*/  ISETP.GT.U32.AND P0, PT, R2, 0x1ffffff, PT ;  /* 0x01ffffff0200780c */ /* 0x000fda0003f04070 */
[----:B------:R-:W-:Y:S05]  /*1890*/  @P0 BRA `(.L_x_13) ;  /* 0x0000000000100947 */ /* 0x000fea0003800000 */
[----:B------:R-:W-:-:S07]  /*18a0*/  MOV R2, 0x18c0 ;  /* 0x000018c000027802 */ /* 0x000fce0000000f00 */
[----:B0-----:R-:W-:Y:S05]  /*18b0*/  CALL.REL.NOINC `($__internal_1_$__cuda_sm20_rcp_rn_f32_slowpath) ;  /* 0x0000001c00787944 */ /* 0x001fea0003c00000 */
[----:B------:R-:W-:Y:S01]  /*18c0*/  IMAD.MOV.U32 R3, RZ, RZ, R0 ;  /* 0x000000ffff037224 */ /* 0x000fe200078e0000 */
[----:B------:R-:W-:Y:S06]  /*18d0*/  BRA `(.L_x_14) ;  /* 0x0000000000107947 */ /* 0x000fec0003800000 */
.L_x_13:
[----:B------:R-:W1:Y:S02]  /*18e0*/  MUFU.RCP R3, R0 ;  /* 0x0000000000037308 */ /* 0x000e640000001000 */
[----:B-1----:R-:W-:-:S04]  /*18f0*/  FFMA R2, R0, R3, -1 ;  /* 0xbf80000000027423 */ /* 0x002fc80000000003 */
[----:B------:R-:W-:-:S04]  /*1900*/  FADD.FTZ R2, -R2, -RZ ;  /* 0x800000ff02027221 */ /* 0x000fc80000010100 */
[----:B------:R-:W-:-:S07]  /*1910*/  FFMA R3, R3, R2, R3 ;  /* 0x0000000203037223 */ /* 0x000fce0000000003 */
.L_x_14:
[----:B0-----:R-:W0:Y:S02]  /*1920*/  LDC R5, c[0x0][0x3a0] ;  /* 0x0000e800ff057b82 */ /* 0x001e240000000800 */
[----:B0-----:R-:W-:-:S13]  /*1930*/  ISETP.GT.U32.AND P0, PT, R5, 0x100, PT ;  /* 0x000001000500780c */ /* 0x001fda0003f04070 */
[----:B------:R-:W-:Y:S05]  /*1940*/  @P0 EXIT ;  /* 0x000000000000094d */ /* 0x000fea0003800000 */
[----:B------:R-:W0:Y:S01]  /*1950*/  LDCU UR6, c[0x0][0x3a8] ;  /* 0x00007500ff0677ac */ /* 0x000e220008000800 */
[----:B------:R-:W-:Y:S01]  /*1960*/  LOP3.LUT R2, RZ, UR8, RZ, 0x33, !PT ;  /* 0x00000008ff027c12 */ /* 0x000fe2000f8e33ff */
[----:B------:R-:W-:Y:S01]  /*1970*/  FADD R8, -R3, 1 ;  /* 0x3f80000003087421 */ /* 0x000fe20000000100 */
[----:B------:R1:W2:Y:S01]  /*1980*/  F2F.F64.F32 R10, R3 ;  /* 0x00000003000a7310 */ /* 0x0002a20000201800 */
[----:B------:R-:W-:Y:S01]  /*1990*/  PLOP3.LUT P0, PT, PT, PT, PT, 0x80, 0x8 ;  /* 0x000000000008781c */ /* 0x000fe20003f0f070 */
[----:B------:R-:W-:Y:S01]  /*19a0*/  IMAD.MOV.U32 R4, RZ, RZ, RZ ;  /* 0x000000ffff047224 */ /* 0x000fe200078e00ff */
[----:B------:R-:W-:Y:S01]  /*19b0*/  UMOV UR12, 0x1 ;  /* 0x00000001000c7882 */ /* 0x000fe20000000000 */
[----:B------:R-:W-:Y:S02]  /*19c0*/  IMAD.MOV.U32 R6, RZ, RZ, 0x0 ;  /* 0x00000000ff067424 */ /* 0x000fe400078e00ff */
[----:B------:R-:W-:Y:S02]  /*19d0*/  IMAD.MOV.U32 R7, RZ, RZ, 0x7ff80000 ;  /* 0x7ff80000ff077424 */ /* 0x000fe400078e00ff */
[----:B------:R-:W3:Y:S01]  /*19e0*/  F2F.F64.F32 R8, R8 ;  /* 0x0000000800087310 */ /* 0x000ee20000201800 */
[----:B0-----:R-:W-:Y:S01]  /*19f0*/  IADD3 R2, PT, PT, -R5, UR6, R2 ;  /* 0x0000000605027c10 */ /* 0x001fe2000fffe102 */
[----:B------:R-:W-:-:S04]  /*1a00*/  UIADD3 UR6, UPT, UPT, UR6, -0x2, URZ ;  /* 0xfffffffe06067890 */ /* 0x000fc8000fffe0ff */
[----:B------:R-:W-:-:S09]  /*1a10*/  UISETP.NE.AND UP0, UPT, UR6, UR5, UPT ;  /* 0x000000050600728c */ /* 0x000fd2000bf05270 */
[----:B-123--:R-:W-:Y:S05]  /*1a20*/  BRA.U !UP0, `(.L_x_15) ;  /* 0x0000000d08e87547 */ /* 0x00efea000b800000 */
[----:B------:R-:W0:Y:S01]  /*1a30*/  LDCU UR8, c[0x0][0x3a4] ;  /* 0x00007480ff0877ac */ /* 0x000e220008000800 */
[----:B------:R-:W-:Y:S01]  /*1a40*/  LOP3.LUT R5, R2, 0xfffffffe, RZ, 0xc0, !PT ;  /* 0xfffffffe02057812 */ /* 0x000fe200078ec0ff */
[----:B------:R-:W-:Y:S01]  /*1a50*/  IMAD.MOV.U32 R4, RZ, RZ, RZ ;  /* 0x000000ffff047224 */ /* 0x000fe200078e00ff */
[----:B------:R-:W-:Y:S01]  /*1a60*/  PRMT R3, RZ, 0x7610, R3 ;  /* 0x00007610ff037816 */ /* 0x000fe20000000003 */
[----:B------:R-:W-:Y:S01]  /*1a70*/  UIADD3 UR6, UPT, UPT, UR5, 0x2, URZ ;  /* 0x0000000205067890 */ /* 0x000fe2000fffe0ff */
[----:B------:R-:W-:Y:S01]  /*1a80*/  IMAD.MOV.U32 R6, RZ, RZ, 0x0 ;  /* 0x00000000ff067424 */ /* 0x000fe200078e00ff */
[----:B------:R-:W1:Y:S01]  /*1a90*/  LDCU.64 UR28, c[0x0][0x3b0] ;  /* 0x00007600ff1c77ac */ /* 0x000e620008000a00 */
[----:B------:R-:W-:Y:S02]  /*1aa0*/  IMAD.MOV.U32 R7, RZ, RZ, 0x7ff80000 ;  /* 0x7ff80000ff077424 */ /* 0x000fe400078e00ff */
[----:B------:R-:W-:Y:S01]  /*1ab0*/  IMAD.MOV R5, RZ, RZ, -R5 ;  /* 0x000000ffff057224 */ /* 0x000fe200078e0a05 */
[----:B------:R-:W2:Y:S01]  /*1ac0*/  LDCU UR13, c[0x0][0x3a4] ;  /* 0x00007480ff0d77ac */ /* 0x000ea20008000800 */
[----:B------:R-:W3:Y:S01]  /*1ad0*/  LDCU.128 UR20, c[0x0][0x380] ;  /* 0x00007000ff1477ac */ /* 0x000ee20008000c00 */
[----:B0-----:R-:W-:-:S02]  /*1ae0*/  UIMAD UR4, UR4, UR8, UR18 ;  /* 0x00000008040472a4 */ /* 0x001fc4000f8e0212 */
[----:B------:R-:W-:Y:S02]  /*1af0*/  UIMAD UR9, UR6, UR8, UR18 ;  /* 0x00000008060972a4 */ /* 0x000fe4000f8e0212 */
[----:B------:R-:W-:Y:S01]  /*1b00*/  UIMAD UR8, UR5, UR8, UR18 ;  /* 0x00000008050872a4 */ /* 0x000fe2000f8e0212 */
[----:B------:R-:W-:-:S11]  /*1b10*/  UMOV UR12, 0x1 ;  /* 0x00000001000c7882 */ /* 0x000fd60000000000 */
.L_x_24:
[----:B---3--:R-:W-:Y:S02]  /*1b20*/  UIMAD.WIDE.U32 UR24, UR4, 0x4, UR22 ;  /* 0x00000004041878a5 */ /* 0x008fe4000f8e0016 */
[----:B------:R-:W-:Y:S02]  /*1b30*/  UIMAD.WIDE.U32 UR26, UR8, 0x4, UR22 ;  /* 0x00000004081a78a5 */ /* 0x000fe4000f8e0016 */
[----:B------:R-:W-:Y:S02]  /*1b40*/  UIMAD.WIDE.U32 UR10, UR4, 0x4, UR20 ;  /* 0x00000004040a78a5 */ /* 0x000fe4000f8e0014 */
[----:B------:R-:W-:Y:S02]  /*1b50*/  IMAD.U32 R22, RZ, RZ, UR24 ;  /* 0x00000018ff167e24 */ /* 0x000fe4000f8e00ff */
[----:B------:R-:W-:Y:S01]  /*1b60*/  IMAD.U32 R23, RZ, RZ, UR25 ;  /* 0x00000019ff177e24 */ /* 0x000fe2000f8e00ff */
[----:B------:R-:W-:Y:S01]  /*1b70*/  UIMAD.WIDE.U32 UR24, UR8, 0x4, UR20 ;  /* 0x00000004081878a5 */ /* 0x000fe2000f8e0014 */
[----:B------:R-:W-:-:S02]  /*1b80*/  IMAD.U32 R27, RZ, RZ, UR27 ;  /* 0x0000001bff1b7e24 */ /* 0x000fc4000f8e00ff */
[----:B------:R-:W-:Y:S01]  /*1b90*/  IMAD.U32 R26, RZ, RZ, UR26 ;  /* 0x0000001aff1a7e24 */ /* 0x000fe2000f8e00ff */
[----:B------:R-:W3:Y:S01]  /*1ba0*/  LDG.E.CONSTANT R32, desc[UR16][R22.64] ;  /* 0x0000001016207981 */ /* 0x000ee2000c1e9900 */
[----:B------:R-:W-:Y:S02]  /*1bb0*/  IMAD.U32 R20, RZ, RZ, UR10 ;  /* 0x0000000aff147e24 */ /* 0x000fe4000f8e00ff */
[----:B------:R-:W-:Y:S01]  /*1bc0*/  IMAD.U32 R24, RZ, RZ, UR24 ;  /* 0x00000018ff187e24 */ /* 0x000fe2000f8e00ff */
[----:B------:R-:W3:Y:S01]  /*1bd0*/  LDG.E.CONSTANT R27, desc[UR16][R26.64] ;  /* 0x000000101a1b7981 */ /* 0x000ee2000c1e9900 */
[----:B----4-:R-:W-:Y:S02]  /*1be0*/  IMAD.U32 R21, RZ, RZ, UR11 ;  /* 0x0000000bff157e24 */ /* 0x010fe4000f8e00ff */
[----:B------:R-:W-:-:S03]  /*1bf0*/  IMAD.U32 R25, RZ, RZ, UR25 ;  /* 0x00000019ff197e24 */ /* 0x000fc6000f8e00ff */
[----:B0-----:R0:W4:Y:S04]  /*1c00*/  LDG.E.CONSTANT R33, desc[UR16][R20.64] ;  /* 0x0000001014217981 */ /* 0x001128000c1e9900 */
[----:B------:R-:W4:Y:S01]  /*1c10*/  LDG.E.CONSTANT R24, desc[UR16][R24.64] ;  /* 0x0000001018187981 */ /* 0x000f22000c1e9900 */
[----:B------:R-:W-:Y:S01]  /*1c20*/  UMOV UR5, UR6 ;  /* 0x0000000600057c82 */ /* 0x000fe20008000000 */
[----:B0-----:R-:W-:Y:S01]  /*1c30*/  CS2R R20, SRZ ;  /* 0x0000000000147805 */ /* 0x001fe2000001ff00 */
[----:B---3--:R-:W-:Y:S01]  /*1c40*/  FADD R29, -R32, R27 ;  /* 0x0000001b201d7221 */ /* 0x008fe20000000100 */
[----:B------:R-:W-:-:S03]  /*1c50*/  FSETP.GT.AND P3, PT, R27, R32, PT ;  /* 0x000000201b00720b */ /* 0x000fc60003f64000 */
[----:B------:R-:W0:Y:S01]  /*1c60*/  F2F.F64.F32 R18, R29 ;  /* 0x0000001d00127310 */ /* 0x000e220000201800 */
[C---:B----4-:R-:W-:Y:S01]  /*1c70*/  FADD R0, R33.reuse, -R24 ;  /* 0x8000001821007221 */ /* 0x050fe20000000000 */
[----:B------:R-:W-:-:S06]  /*1c80*/  FSETP.GT.AND P1, PT, R33, R24, PT ;  /* 0x000000182100720b */ /* 0x000fcc0003f24000 */
[----:B------:R-:W3:Y:S01]  /*1c90*/  F2F.F64.F32 R16, R0 ;  /* 0x0000000000107310 */ /* 0x000ee20000201800 */
[----:B------:R-:W-:Y:S02]  /*1ca0*/  FSETP.GT.AND P0, PT, R0, R29, PT ;  /* 0x0000001d0000720b */ /* 0x000fe40003f04000 */
[----:B------:R-:W-:Y:S02]  /*1cb0*/  FSETP.GT.AND P2, PT, R29, R0, PT ;  /* 0x000000001d00720b */ /* 0x000fe40003f44000 */
[----:B0-----:R-:W-:Y:S02]  /*1cc0*/  FSEL R18, R18, RZ, P3 ;  /* 0x000000ff12127208 */ /* 0x001fe40001800000 */
[----:B------:R-:W-:Y:S02]  /*1cd0*/  FSEL R19, R19, RZ, P3 ;  /* 0x000000ff13137208 */ /* 0x000fe40001800000 */
[----:B------:R-:W-:Y:S02]  /*1ce0*/  FSEL R18, R18, RZ, P2 ;  /* 0x000000ff12127208 */ /* 0x000fe40001000000 */
[----:B------:R-:W-:-:S02]  /*1cf0*/  FSEL R19, R19, RZ, P2 ;  /* 0x000000ff13137208 */ /* 0x000fc40001000000 */
[----:B---3--:R-:W-:Y:S02]  /*1d00*/  FSEL R16, R16, RZ, P0 ;  /* 0x000000ff10107208 */ /* 0x008fe40000000000 */
[----:B------:R-:W-:Y:S02]  /*1d10*/  FSEL R17, R17, RZ, P0 ;  /* 0x000000ff11117208 */ /* 0x000fe40000000000 */
[----:B------:R-:W-:Y:S01]  /*1d20*/  DFMA R30, R8, R30, R18 ;  /* 0x0000001e081e722b */ /* 0x000fe20000000012 */
[----:B------:R-:W-:Y:S02]  /*1d30*/  FSEL R16, R16, RZ, P1 ;  /* 0x000000ff10107208 */ /* 0x000fe40000800000 */
[----:B------:R-:W-:-:S06]  /*1d40*/  FSEL R17, R17, RZ, P1 ;  /* 0x000000ff11117208 */ /* 0x000fcc0000800000 */
[----:B------:R-:W-:-:S08]  /*1d50*/  DFMA R14, R8, R14, R16 ;  /* 0x0000000e080e722b */ /* 0x000fd00000000010 */
[----:B------:R-:W-:-:S08]  /*1d60*/  DADD R18, R14, R30 ;  /* 0x000000000e127229 */ /* 0x000fd0000000001e */
[----:B------:R-:W-:-:S14]  /*1d70*/  DSETP.GT.AND P0, PT, R18, RZ, PT ;  /* 0x000000ff1200722a */ /* 0x000fdc0003f04000 */
[----:B------:R-:W-:Y:S05]  /*1d80*/  @!P0 BRA `(.L_x_16) ;  /* 0x0000000000588947 */ /* 0x000fea0003800000 */
[----:B------:R-:W0:Y:S01]  /*1d90*/  MUFU.RCP64H R17, R19 ;  /* 0x0000001300117308 */ /* 0x000e220000001800 */
[----:B------:R-:W-:Y:S01]  /*1da0*/  IMAD.MOV.U32 R16, RZ, RZ, 0x1 ;  /* 0x00000001ff107424 */ /* 0x000fe200078e00ff */
[----:B------:R-:W-:-:S08]  /*1db0*/  DADD R22, R14, -R30 ;  /* 0x000000000e167229 */ /* 0x000fd0000000081e */
[----:B------:R-:W-:Y:S02]  /*1dc0*/  DMUL R22, |R22|, 100 ;  /* 0x4059000016167828 */ /* 0x000fe40000000200 */
[----:B0-----:R-:W-:-:S08]  /*1dd0*/  DFMA R20, -R18, R16, 1 ;  /* 0x3ff000001214742b */ /* 0x001fd00000000110 */
[----:B------:R-:W-:Y:S01]  /*1de0*/  FSETP.GEU.AND P1, PT, |R23|, 6.5827683646048100446e-37, PT ;  /* 0x036000001700780b */ /* 0x000fe20003f2e200 */
[----:B------:R-:W-:-:S08]  /*1df0*/  DFMA R20, R20, R20, R20 ;  /* 0x000000141414722b */ /* 0x000fd00000000014 */
[----:B------:R-:W-:-:S08]  /*1e00*/  DFMA R20, R16, R20, R16 ;  /* 0x000000141014722b */ /* 0x000fd00000000010 */
[----:B------:R-:W-:-:S08]  /*1e10*/  DFMA R16, -R18, R20, 1 ;  /* 0x3ff000001210742b */ /* 0x000fd00000000114 */
[----:B------:R-:W-:-:S08]  /*1e20*/  DFMA R16, R20, R16, R20 ;  /* 0x000000101410722b */ /* 0x000fd00000000014 */
[----:B------:R-:W-:-:S08]  /*1e30*/  DMUL R20, R22, R16 ;  /* 0x0000001016147228 */ /* 0x000fd00000000000 */
[----:B------:R-:W-:-:S08]  /*1e40*/  DFMA R24, -R18, R20, R22 ;  /* 0x000000141218722b */ /* 0x000fd00000000116 */
[----:B------:R-:W-:-:S10]  /*1e50*/  DFMA R16, R16, R24, R20 ;  /* 0x000000181010722b */ /* 0x000fd40000000014 */
[----:B------:R-:W-:-:S05]  /*1e60*/  FFMA R0, RZ, R19, R17 ;  /* 0x00000013ff007223 */ /* 0x000fca0000000011 */
[----:B------:R-:W-:-:S13]  /*1e70*/  FSETP.GT.AND P0, PT, |R0|, 1.469367938527859385e-39, PT ;  /* 0x001000000000780b */ /* 0x000fda0003f04200 */
[----:B------:R-:W-:Y:S05]  /*1e80*/  @P0 BRA P1, `(.L_x_17) ;  /* 0x0000000000100947 */ /* 0x000fea0000800000 */
[----:B------:R-:W-:-:S07]  /*1e90*/  MOV R0, 0x1eb0 ;  /* 0x00001eb000007802 */ /* 0x000fce0000000f00 */
[----:B-12---:R-:W-:Y:S05]  /*1ea0*/  CALL.REL.NOINC `($__internal_0_$__cuda_sm20_div_rn_f64_full) ;  /* 0x0000001000887944 */ /* 0x006fea0003c00000 */
[----:B------:R-:W-:Y:S02]  /*1eb0*/  IMAD.MOV.U32 R16, RZ, RZ, R22 ;  /* 0x000000ffff107224 */ /* 0x000fe400078e0016 */
[----:B------:R-:W-:-:S07]  /*1ec0*/  IMAD.MOV.U32 R17, RZ, RZ, R23 ;  /* 0x000000ffff117224 */ /* 0x000fce00078e0017 */
.L_x_17:
[----:B------:R-:W-:Y:S02]  /*1ed0*/  IMAD.MOV.U32 R20, RZ, RZ, R16 ;  /* 0x000000ffff147224 */ /* 0x000fe400078e0010 */
[----:B------:R-:W-:-:S07]  /*1ee0*/  IMAD.MOV.U32 R21, RZ, RZ, R17 ;  /* 0x000000ffff157224 */ /* 0x000fce00078e0011 */
.L_x_16:
[----:B------:R-:W0:Y:S02]  /*1ef0*/  LDC R0, c[0x0][0x3a0] ;  /* 0x0000e800ff007b82 */ /* 0x000e240000000800 */
[----:B0-----:R-:W-:-:S13]  /*1f00*/  ISETP.LE.AND P0, PT, R0, UR12, PT ;  /* 0x0000000c00007c0c */ /* 0x001fda000bf03270 */
[----:B------:R-:W-:Y:S05]  /*1f10*/  @!P0 BRA `(.L_x_18) ;  /* 0x0000000000708947 */ /* 0x000fea0003800000 */
[----:B------:R-:W-:Y:S02]  /*1f20*/  LOP3.LUT P0, RZ, R3, 0xff, RZ, 0xc0, !PT ;  /* 0x000000ff03ff7812 */ /* 0x000fe4000780c0ff */
[----:B------:R-:W-:-:S11]  /*1f30*/  PRMT R3, RZ, 0x7610, R3 ;  /* 0x00007610ff037816 */ /* 0x000fd60000000003 */
[----:B------:R-:W-:Y:S05]  /*1f40*/  @!P0 BRA `(.L_x_19) ;  /* 0x0000000000cc8947 */ /* 0x000fea0003800000 */
[----:B------:R-:W-:-:S05]  /*1f50*/  LEA R23, R4, UR19, 0x3 ;  /* 0x0000001304177c11 */ /* 0x000fca000f8e18ff */
[----:B------:R-:W3:Y:S01]  /*1f60*/  LDL.64 R16, [R23] ;  /* 0x0000000017107983 */ /* 0x000ee20000100a00 */
[----:B------:R-:W-:Y:S01]  /*1f70*/  I2FP.F32.U32 R18, R0 ;  /* 0x0000000000127245 */ /* 0x000fe20000201000 */
[----:B------:R-:W-:Y:S01]  /*1f80*/  UIADD3 UR6, UPT, UPT, UR5, -0x1, URZ ;  /* 0xffffffff05067890 */ /* 0x000fe2000fffe0ff */
[----:B------:R-:W-:-:S03]  /*1f90*/  IMAD.MOV.U32 R3, RZ, RZ, 0x1 ;  /* 0x00000001ff037424 */ /* 0x000fc600078e00ff */
[----:B------:R-:W-:-:S06]  /*1fa0*/  FADD R18, R18, -1 ;  /* 0xbf80000012127421 */ /* 0x000fcc0000000000 */
[----:B------:R-:W0:Y:S02]  /*1fb0*/  F2F.F64.F32 R18, R18 ;  /* 0x0000001200127310 */ /* 0x000e240000201800 */
[----:B0-----:R-:W-:Y:S01]  /*1fc0*/  DFMA R6, R6, R18, R20 ;  /* 0x000000120606722b */ /* 0x001fe20000000014 */
[----:B------:R-:W-:-:S05]  /*1fd0*/  VIADD R19, R4, 0x1 ;  /* 0x0000000104137836 */ /* 0x000fca0000000000 */
[C---:B------:R-:W-:Y:S02]  /*1fe0*/  ISETP.NE.AND P0, PT, R19.reuse, R0, PT ;  /* 0x000000001300720c */ /* 0x040fe40003f05270 */
[----:B------:R-:W-:Y:S02]  /*1ff0*/  DMUL R6, R10, R6 ;  /* 0x000000060a067228 */ /* 0x000fe40000000000 */
[----:B------:R-:W-:-:S05]  /*2000*/  SEL R4, R19, RZ, P0 ;  /* 0x000000ff13047207 */ /* 0x000fca0000000000 */
[----:B------:R0:W-:Y:S01]  /*2010*/  STL.64 [R23], R6 ;  /* 0x0000000617007387 */ /* 0x0001e20000100a00 */
[----:B---3--:R-:W-:-:S14]  /*2020*/  DSETP.NAN.AND P1, PT, R16, R16, PT ;  /* 0x000000101000722a */ /* 0x008fdc0003f28000 */
[----:B------:R-:W-:Y:S01]  /*2030*/  VOTEU.ANY UP0, P1 ;  /* 0x0000000000ff7886 */ /* 0x000fe20000800100 */
[----:B------:R-:W-:-:S09]  /*2040*/  UISETP.LT.OR UP0, UPT, UR6, UR14, UP0 ;  /* 0x0000000e0600728c */ /* 0x000fd20008701670 */
[----:B0-----:R-:W-:Y:S05]  /*2050*/  BRA.U UP0, `(.L_x_19) ;  /* 0x0000000100887547 */ /* 0x001fea000b800000 */
[----:B------:R-:W-:Y:S01]  /*2060*/  DADD R16, R6, R16 ;  /* 0x0000000006107229 */ /* 0x000fe20000000010 */
[----:B-1----:R-:W-:-:S06]  /*2070*/  UIMAD.WIDE.U32 UR6, UR4, 0x4, UR28 ;  /* 0x00000004040678a5 */ /* 0x002fcc000f8e001c */
[----:B------:R-:W-:Y:S01]  /*2080*/  IMAD.U32 R18, RZ, RZ, UR6 ;  /* 0x00000006ff127e24 */ /* 0x000fe2000f8e00ff */
[----:B------:R-:W-:Y:S01]  /*2090*/  DMUL R16, R16, 0.5 ;  /* 0x3fe0000010107828 */ /* 0x000fe20000000000 */
[----:B------:R-:W-:-:S09]  /*20a0*/  IMAD.U32 R19, RZ, RZ, UR7 ;  /* 0x00000007ff137e24 */ /* 0x000fd2000f8e00ff */
[----:B------:R-:W0:Y:S02]  /*20b0*/  F2F.F32.F64 R17, R16 ;  /* 0x0000001000117310 */ /* 0x000e240000301000 */
[----:B0-----:R0:W-:Y:S01]  /*20c0*/  STG.E desc[UR16][R18.64], R17 ;  /* 0x0000001112007986 */ /* 0x0011e2000c101910 */
[----:B------:R-:W-:Y:S05]  /*20d0*/  BRA `(.L_x_19) ;  /* 0x0000000000687947 */ /* 0x000fea0003800000 */
.L_x_18:
[----:B------:R-:W-:Y:S01]  /*20e0*/  UIADD3 UR12, UPT, UPT, UR12, 0x1, URZ ;  /* 0x000000010c0c7890 */ /* 0x000fe2000fffe0ff */
[----:B------:R-:W-:-:S05]  /*20f0*/  DADD R12, R12, R20 ;  /* 0x000000000c0c7229 */ /* 0x000fca0000000014 */
[----:B------:R-:W-:-:S13]  /*2100*/  ISETP.NE.AND P0, PT, R0, UR12, PT ;  /* 0x0000000c00007c0c */ /* 0x000fda000bf05270 */
[----:B------:R-:W-:Y:S05]  /*2110*/  @P0 BRA `(.L_x_19) ;  /* 0x0000000000580947 */ /* 0x000fea0003800000 */
[----:B------:R-:W-:-:S05]  /*2120*/  LEA R21, R4, UR19, 0x3 ;  /* 0x0000001304157c11 */ /* 0x000fca000f8e18ff */
[----:B------:R-:W3:Y:S01]  /*2130*/  LDL.64 R16, [R21] ;  /* 0x0000000015107983 */ /* 0x000ee20000100a00 */
[----:B------:R-:W-:Y:S01]  /*2140*/  UIADD3 UR6, UPT, UPT, UR5, -0x1, URZ ;  /* 0xffffffff05067890 */ /* 0x000fe2000fffe0ff */
[----:B------:R-:W-:Y:S01]  /*2150*/  DMUL R6, R12, R10 ;  /* 0x0000000a0c067228 */ /* 0x000fe20000000000 */
[----:B------:R-:W-:Y:S01]  /*2160*/  VIADD R23, R4, 0x1 ;  /* 0x0000000104177836 */ /* 0x000fe20000000000 */
[----:B------:R-:W0:Y:S01]  /*2170*/  LDCU UR12, c[0x0][0x3a0] ;  /* 0x00007400ff0c77ac */ /* 0x000e220008000800 */
[----:B------:R-:W-:-:S04]  /*2180*/  IMAD.MOV.U32 R3, RZ, RZ, 0x1 ;  /* 0x00000001ff037424 */ /* 0x000fc800078e00ff */
[----:B------:R4:W-:Y:S01]  /*2190*/  STL.64 [R21], R6 ;  /* 0x0000000615007387 */ /* 0x0009e20000100a00 */
[----:B---3--:R-:W-:-:S14]  /*21a0*/  DSETP.NAN.AND P0, PT, R16, R16, PT ;  /* 0x000000101000722a */ /* 0x008fdc0003f08000 */
[----:B------:R-:W-:Y:S01]  /*21b0*/  VOTEU.ANY UP0, P0 ;  /* 0x0000000000ff7886 */ /* 0x000fe20000000100 */
[----:B------:R-:W-:-:S06]  /*21c0*/  UISETP.LT.OR UP0, UPT, UR6, UR14, UP0 ;  /* 0x0000000e0600728c */ /* 0x000fcc0008701670 */
[----:B------:R-:W-:-:S05]  /*21d0*/  PLOP3.LUT P0, PT, PT, PT, UP0, 0x80, 0x8 ;  /* 0x000000000008781c */ /* 0x000fca0003f0f008 */
[----:B------:R-:W3:Y:S08]  /*21e0*/  @!UP0 LDCU.64 UR6, c[0x0][0x3b0] ;  /* 0x00007600ff0687ac */ /* 0x000ef00008000a00 */
[----:B------:R-:W-:-:S08]  /*21f0*/  @!P0 DADD R16, R6, R16 ;  /* 0x0000000006108229 */ /* 0x000fd00000000010 */
[----:B------:R-:W-:Y:S01]  /*2200*/  @!P0 DMUL R16, R16, 0.5 ;  /* 0x3fe0000010108828 */ /* 0x000fe20000000000 */
[----:B---3--:R-:W-:-:S06]  /*2210*/  @!UP0 UIMAD.WIDE.U32 UR6, UR4, 0x4, UR6 ;  /* 0x00000004040688a5 */ /* 0x008fcc000f8e0006 */
[----:B------:R-:W-:-:S03]  /*2220*/  IMAD.U32 R18, RZ, RZ, UR6 ;  /* 0x00000006ff127e24 */ /* 0x000fc6000f8e00ff */
[----:B------:R-:W3:Y:S01]  /*2230*/  @!P0 F2F.F32.F64 R17, R16 ;  /* 0x0000001000118310 */ /* 0x000ee20000301000 */
[----:B------:R-:W-:-:S05]  /*2240*/  IMAD.U32 R19, RZ, RZ, UR7 ;  /* 0x00000007ff137e24 */ /* 0x000fca000f8e00ff */
[----:B---3--:R4:W-:Y:S01]  /*2250*/  @!P0 STG.E desc[UR16][R18.64], R17 ;  /* 0x0000001112008986 */ /* 0x0089e2000c101910 */
[----:B------:R-:W-:-:S04]  /*2260*/  ISETP.NE.AND P0, PT, R23, R0, PT ;  /* 0x000000001700720c */ /* 0x000fc80003f05270 */
[----:B0-----:R-:W-:-:S09]  /*2270*/  SEL R4, R23, RZ, P0 ;  /* 0x000000ff17047207 */ /* 0x001fd20000000000 */
.L_x_19:
[----:B------:R-:W-:Y:S02]  /*2280*/  UIMAD.WIDE.U32 UR10, UR9, 0x4, UR22 ;  /* 0x00000004090a78a5 */ /* 0x000fe4000f8e0016 */
[----:B------:R-:W-:-:S04]  /*2290*/  UIMAD.WIDE.U32 UR6, UR9, 0x4, UR20 ;  /* 0x00000004090678a5 */ /* 0x000fc8000f8e0014 */
[----:B------:R-:W-:Y:S02]  /*22a0*/  IMAD.U32 R23, RZ, RZ, UR11 ;  /* 0x0000000bff177e24 */ /* 0x000fe4000f8e00ff */
[----:B------:R-:W-:Y:S02]  /*22b0*/  IMAD.U32 R20, RZ, RZ, UR6 ;  /* 0x00000006ff147e24 */ /* 0x000fe4000f8e00ff */
[----:B------:R-:W-:Y:S02]  /*22c0*/  IMAD.U32 R22, RZ, RZ, UR10 ;  /* 0x0000000aff167e24 */ /* 0x000fe4000f8e00ff */
[----:B----4-:R-:W-:-:S03]  /*22d0*/  IMAD.U32 R21, RZ, RZ, UR7 ;  /* 0x00000007ff157e24 */ /* 0x010fc6000f8e00ff */
[----:B------:R-:W3:Y:S04]  /*22e0*/  LDG.E.CONSTANT R23, desc[UR16][R22.64] ;  /* 0x0000001016177981 */ /* 0x000ee8000c1e9900 */
[----:B------:R-:W4:Y:S01]  /*22f0*/  LDG.E.CONSTANT R20, desc[UR16][R20.64] ;  /* 0x0000001014147981 */ /* 0x000f22000c1e9900 */
[C---:B---3--:R-:W-:Y:S01]  /*2300*/  FADD R25, R32.reuse, -R23 ;  /* 0x8000001720197221 */ /* 0x048fe20000000000 */
[----:B------:R-:W-:Y:S01]  /*2310*/  FSETP.GT.AND P3, PT, R32, R23, PT ;  /* 0x000000172000720b */ /* 0x000fe20003f64000 */
[----:B----4-:R-:W-:Y:S02]  /*2320*/  FADD R0, -R33, R20 ;  /* 0x0000001421007221 */ /* 0x010fe40000000100 */
[----:B0-----:R-:W0:Y:S01]  /*2330*/  F2F.F64.F32 R18, R25 ;  /* 0x0000001900127310 */ /* 0x001e220000201800 */
[----:B------:R-:W-:-:S02]  /*2340*/  FSETP.GT.AND P1, PT, R20, R33, PT ;  /* 0x000000211400720b */ /* 0x000fc40003f24000 */
[----:B------:R-:W-:Y:S02]  /*2350*/  CS2R R20, SRZ ;  /* 0x0000000000147805 */ /* 0x000fe4000001ff00 */
[----:B------:R-:W-:Y:S02]  /*2360*/  FSETP.GT.AND P0, PT, R0, R25, PT ;  /* 0x000000190000720b */ /* 0x000fe40003f04000 */
[----:B------:R-:W-:Y:S01]  /*2370*/  FSETP.GT.AND P2, PT, R25, R0, PT ;  /* 0x000000001900720b */ /* 0x000fe20003f44000 */
[----:B------:R-:W3:Y:S01]  /*2380*/  F2F.F64.F32 R16, R0 ;  /* 0x0000000000107310 */ /* 0x000ee20000201800 */
[----:B0-----:R-:W-:Y:S02]  /*2390*/  FSEL R18, R18, RZ, P3 ;  /* 0x000000ff12127208 */ /* 0x001fe40001800000 */
[----:B------:R-:W-:Y:S02]  /*23a0*/  FSEL R19, R19, RZ, P3 ;  /* 0x000000ff13137208 */ /* 0x000fe40001800000 */
[----:B------:R-:W-:-:S02]  /*23b0*/  FSEL R18, R18, RZ, P2 ;  /* 0x000000ff12127208 */ /* 0x000fc40001000000 */
[----:B------:R-:W-:Y:S02]  /*23c0*/  FSEL R19, R19, RZ, P2 ;  /* 0x000000ff13137208 */ /* 0x000fe40001000000 */
[----:B---3--:R-:W-:Y:S02]  /*23d0*/  FSEL R16, R16, RZ, P0 ;  /* 0x000000ff10107208 */ /* 0x008fe40000000000 */
[----:B------:R-:W-:Y:S02]  /*23e0*/  FSEL R17, R17, RZ, P0 ;  /* 0x000000ff11117208 */ /* 0x000fe40000000000 */
[----:B------:R-:W-:Y:S01]  /*23f0*/  FSEL R16, R16, RZ, P1 ;  /* 0x000000ff10107208 */ /* 0x000fe20000800000 */
[----:B------:R-:W-:Y:S01]  /*2400*/  DFMA R30, R8, R30, R18 ;  /* 0x0000001e081e722b */ /* 0x000fe20000000012 */
        /* <DEDUP_REMOVED lines=25> */
.L_x_21:
[----:B------:R-:W-:Y:S02]  /*25a0*/  IMAD.MOV.U32 R20, RZ, RZ, R16 ;  /* 0x000000ffff147224 */ /* 0x000fe400078e0010 */
[----:B------:R-:W-:-:S07]  /*25b0*/  IMAD.MOV.U32 R21, RZ, RZ, R17 ;  /* 0x000000ffff157224 */ /* 0x000fce00078e0011 */
.L_x_20:
        /* <DEDUP_REMOVED lines=8> */
[----:B------:R-:W-:-:S05]  /*2640*/  I2FP.F32.U32 R3, R0 ;  /* 0x0000000000037245 */ /* 0x000fca0000201000 */
[----:B------:R-:W-:Y:S01]  /*2650*/  FADD R18, R3, -1 ;  /* 0xbf80000003127421 */ /* 0x000fe20000000000 */
[----:B------:R-:W-:-:S05]  /*2660*/  IMAD.MOV.U32 R3, RZ, RZ, 0x1 ;  /* 0x00000001ff037424 */ /* 0x000fca00078e00ff */
        /* <DEDUP_REMOVED lines=19> */
.L_x_22:
[----:B------:R-:W-:Y:S01]  /*27a0*/  UIADD3 UR12, UPT, UPT, UR12, 0x1, URZ ;  /* 0x000000010c0c7890 */ /* 0x000fe2000fffe0ff */
[----:B------:R-:W-:-:S05]  /*27b0*/  DADD R12, R12, R20 ;  /* 0x000000000c0c7229 */ /* 0x000fca0000000014 */
[----:B------:R-:W-:-:S13]  /*27c0*/  ISETP.NE.AND P0, PT, R0, UR12, PT ;  /* 0x0000000c00007c0c */ /* 0x000fda000bf05270 */
[----:B------:R-:W-:Y:S05]  /*27d0*/  @P0 BRA `(.L_x_23) ;  /* 0x0000000000540947 */ /* 0x000fea0003800000 */
[----:B------:R-:W-:-:S05]  /*27e0*/  LEA R21, R4, UR19, 0x3 ;  /* 0x0000001304157c11 */ /* 0x000fca000f8e18ff */
[----:B------:R-:W3:Y:S01]  /*27f0*/  LDL.64 R16, [R21] ;  /* 0x0000000015107983 */ /* 0x000ee20000100a00 */
        /* <DEDUP_REMOVED lines=19> */
.L_x_23:
[----:B------:R-:W-:Y:S01]  /*2930*/  VIADD R5, R5, 0x2 ;  /* 0x0000000205057836 */ /* 0x000fe20000000000 */
[----:B------:R-:W-:Y:S02]  /*2940*/  UIADD3 UR6, UPT, UPT, UR5, 0x2, URZ ;  /* 0x0000000205067890 */ /* 0x000fe4000fffe0ff */
[----:B--2---:R-:W-:Y:S02]  /*2950*/  ULEA UR4, UR13, UR4, 0x1 ;  /* 0x000000040d047291 */ /* 0x004fe4000f8e08ff */
[----:B------:R-:W-:Y:S01]  /*2960*/  ISETP.NE.AND P0, PT, R5, RZ, PT ;  /* 0x000000ff0500720c */ /* 0x000fe20003f05270 */
[----:B------:R-:W-:Y:S02]  /*2970*/  ULEA UR9, UR13, UR9, 0x1 ;  /* 0x000000090d097291 */ /* 0x000fe4000f8e08ff */
[----:B------:R-:W-:-:S10]  /*2980*/  ULEA UR8, UR13, UR8, 0x1 ;  /* 0x000000080d087291 */ /* 0x000fd4000f8e08ff */
[----:B------:R-:W-:Y:S05]  /*2990*/  @P0 BRA `(.L_x_24) ;  /* 0xfffffff000600947 */ /* 0x000fea000383ffff */
[----:B------:R-:W-:Y:S01]  /*29a0*/  LOP3.LUT P0, RZ, R3, 0xff, RZ, 0xc0, !PT ;  /* 0x000000ff03ff7812 */ /* 0x000fe2000780c0ff */
[----:B------:R-:W-:-:S03]  /*29b0*/  UIADD3 UR4, UPT, UPT, UR6, -0x1, URZ ;  /* 0xffffffff06047890 */ /* 0x000fc6000fffe0ff */
[----:B------:R-:W-:-:S13]  /*29c0*/  PLOP3.LUT P0, PT, P0, PT, PT, 0x8, 0x80 ;  /* 0x000000000080781c */ /* 0x000fda000070e170 */
.L_x_15:
[----:B------:R-:W-:-:S04]  /*29d0*/  LOP3.LUT R2, R2, 0x1, RZ, 0xc0, !PT ;  /* 0x0000000102027812 */ /* 0x000fc800078ec0ff */
[----:B------:R-:W-:-:S13]  /*29e0*/  ISETP.NE.U32.AND P1, PT, R2, 0x1, PT ;  /* 0x000000010200780c */ /* 0x000fda0003f25070 */
[----:B-1----:R-:W-:Y:S05]  /*29f0*/  @P1 EXIT ;  /* 0x000000000000194d */ /* 0x002fea0003800000 */
[----:B------:R-:W1:Y:S01]  /*2a00*/  LDCU UR13, c[0x0][0x3a4] ;  /* 0x00007480ff0d77ac */ /* 0x000e620008000800 */
[----:B------:R-:W2:Y:S01]  /*2a10*/  LDCU.128 UR8, c[0x0][0x380] ;  /* 0x00007000ff0877ac */ /* 0x000ea20008000c00 */
[----:B-1----:R-:W-:Y:S02]  /*2a20*/  UIMAD UR15, UR4, UR13, UR18 ;  /* 0x0000000d040f72a4 */ /* 0x002fe4000f8e0212 */
[----:B------:R-:W-:Y:S02]  /*2a30*/  UIMAD UR13, UR5, UR13, UR18 ;  /* 0x0000000d050d72a4 */ /* 0x000fe4000f8e0212 */
[----:B--2---:R-:W-:Y:S02]  /*2a40*/  UIMAD.WIDE.U32 UR20, UR15, 0x4, UR8 ;  /* 0x000000040f1478a5 */ /* 0x004fe4000f8e0008 */
[----:B------:R-:W-:Y:S02]  /*2a50*/  UIMAD.WIDE.U32 UR6, UR13, 0x4, UR8 ;  /* 0x000000040d0678a5 */ /* 0x000fe4000f8e0008 */
[----:B------:R-:W-:-:S02]  /*2a60*/  UIMAD.WIDE.U32 UR8, UR15, 0x4, UR10 ;  /* 0x000000040f0878a5 */ /* 0x000fc4000f8e000a */
[----:B0---4-:R-:W-:Y:S02]  /*2a70*/  IMAD.U32 R18, RZ, RZ, UR20 ;  /* 0x00000014ff127e24 */ /* 0x011fe4000f8e00ff */
[----:B------:R-:W-:Y:S02]  /*2a80*/  IMAD.U32 R22, RZ, RZ, UR6 ;  /* 0x00000006ff167e24 */ /* 0x000fe4000f8e00ff */
[----:B------:R-:W-:Y:S01]  /*2a90*/  IMAD.U32 R23, RZ, RZ, UR7 ;  /* 0x00000007ff177e24 */ /* 0x000fe2000f8e00ff */
[----:B------:R-:W-:Y:S01]  /*2aa0*/  UIMAD.WIDE.U32 UR6, UR13, 0x4, UR10 ;  /* 0x000000040d0678a5 */ /* 0x000fe2000f8e000a */
[----:B------:R-:W-:Y:S02]  /*2ab0*/  IMAD.U32 R20, RZ, RZ, UR8 ;  /* 0x00000008ff147e24 */ /* 0x000fe4000f8e00ff */
[----:B------:R-:W-:Y:S02]  /*2ac0*/  IMAD.U32 R19, RZ, RZ, UR21 ;  /* 0x00000015ff137e24 */ /* 0x000fe4000f8e00ff */
[----:B------:R-:W-:Y:S01]  /*2ad0*/  IMAD.U32 R21, RZ, RZ, UR9 ;  /* 0x00000009ff157e24 */ /* 0x000fe2000f8e00ff */
[----:B------:R-:W2:Y:S01]  /*2ae0*/  LDG.E.CONSTANT R23, desc[UR16][R22.64] ;  /* 0x0000001016177981 */ /* 0x000ea2000c1e9900 */
[----:B------:R-:W-:-:S02]  /*2af0*/  IMAD.U32 R25, RZ, RZ, UR7 ;  /* 0x00000007ff197e24 */ /* 0x000fc4000f8e00ff */
[----:B------:R-:W-:Y:S01]  /*2b00*/  IMAD.U32 R24, RZ, RZ, UR6 ;  /* 0x00000006ff187e24 */ /* 0x000fe2000f8e00ff */
[----:B------:R-:W2:Y:S04]  /*2b10*/  LDG.E.CONSTANT R18, desc[UR16][R18.64] ;  /* 0x0000001012127981 */ /* 0x000ea8000c1e9900 */
[----:B------:R-:W3:Y:S04]  /*2b20*/  LDG.E.CONSTANT R20, desc[UR16][R20.64] ;  /* 0x0000001014147981 */ /* 0x000ee8000c1e9900 */
[----:B------:R-:W3:Y:S01]  /*2b30*/  LDG.E.CONSTANT R25, desc[UR16][R24.64] ;  /* 0x0000001018197981 */ /* 0x000ee2000c1e9900 */
[----:B--2---:R-:W-:-:S04]  /*2b40*/  FADD R0, R18, -R23 ;  /* 0x8000001712007221 */ /* 0x004fc80000000000 */
[----:B------:R-:W0:Y:S01]  /*2b50*/  F2F.F64.F32 R2, R0 ;  /* 0x0000000000027310 */ /* 0x000e220000201800 */
[----:B---3--:R-:W-:-:S07]  /*2b60*/  FADD R5, -R20, R25 ;  /* 0x0000001914057221 */ /* 0x008fce0000000100 */
[----:B------:R-:W1:Y:S01]  /*2b70*/  F2F.F64.F32 R16, R5 ;  /* 0x0000000500107310 */ /* 0x000e620000201800 */
[----:B------:R-:W-:Y:S02]  /*2b80*/  FSETP.GT.AND P1, PT, R0, R5, PT ;  /* 0x000000050000720b */ /* 0x000fe40003f24000 */
[----:B------:R-:W-:Y:S02]  /*2b90*/  FSETP.GT.AND P4, PT, R25, R20, PT ;  /* 0x000000141900720b */ /* 0x000fe40003f84000 */
[----:B------:R-:W-:Y:S02]  /*2ba0*/  FSETP.GT.AND P2, PT, R18, R23, PT ;  /* 0x000000171200720b */ /* 0x000fe40003f44000 */
[----:B------:R-:W-:Y:S02]  /*2bb0*/  FSETP.GT.AND P3, PT, R5, R0, PT ;  /* 0x000000000500720b */ /* 0x000fe40003f64000 */
[----:B0-----:R-:W-:Y:S02]  /*2bc0*/  FSEL R2, R2, RZ, P1 ;  /* 0x000000ff02027208 */ /* 0x001fe40000800000 */
[----:B------:R-:W-:-:S02]  /*2bd0*/  FSEL R3, R3, RZ, P1 ;  /* 0x000000ff03037208 */ /* 0x000fc40000800000 */
[----:B-1----:R-:W-:Y:S02]  /*2be0*/  FSEL R16, R16, RZ, P4 ;  /* 0x000000ff10107208 */ /* 0x002fe40002000000 */
[----:B------:R-:W-:Y:S02]  /*2bf0*/  FSEL R17, R17, RZ, P4 ;  /* 0x000000ff11117208 */ /* 0x000fe40002000000 */
[----:B------:R-:W-:Y:S02]  /*2c00*/  FSEL R2, R2, RZ, P2 ;  /* 0x000000ff02027208 */ /* 0x000fe40001000000 */
[----:B------:R-:W-:Y:S02]  /*2c10*/  FSEL R3, R3, RZ, P2 ;  /* 0x000000ff03037208 */ /* 0x000fe40001000000 */
[----:B------:R-:W-:Y:S02]  /*2c20*/  FSEL R16, R16, RZ, P3 ;  /* 0x000000ff10107208 */ /* 0x000fe40001800000 */
[----:B------:R-:W-:-:S02]  /*2c30*/  FSEL R17, R17, RZ, P3 ;  /* 0x000000ff11117208 */ /* 0x000fc40001800000 */
[----:B------:R-:W-:-:S04]  /*2c40*/  DFMA R14, R8, R14, R2 ;  /* 0x0000000e080e722b */ /* 0x000fc80000000002 */
[----:B------:R-:W-:-:S08]  /*2c50*/  DFMA R16, R8, R30, R16 ;  /* 0x0000001e0810722b */ /* 0x000fd00000000010 */
[----:B------:R-:W-:-:S08]  /*2c60*/  DADD R18, R14, R16 ;  /* 0x000000000e127229 */ /* 0x000fd00000000010 */
[----:B------:R-:W-:Y:S01]  /*2c70*/  DSETP.GT.AND P1, PT, R18, RZ, PT ;  /* 0x000000ff1200722a */ /* 0x000fe20003f24000 */
[----:B------:R-:W-:-:S13]  /*2c80*/  CS2R R2, SRZ ;  /* 0x0000000000027805 */ /* 0x000fda000001ff00 */
[----:B------:R-:W-:Y:S05]  /*2c90*/  @!P1 BRA `(.L_x_25) ;  /* 0x0000000000509947 */ /* 0x000fea0003800000 */
[----:B------:R-:W0:Y:S01]  /*2ca0*/  MUFU.RCP64H R3, R19 ;  /* 0x0000001300037308 */ /* 0x000e220000001800 */
        /* <DEDUP_REMOVED lines=19> */
.L_x_25:
[----:B------:R-:W0:Y:S02]  /*2de0*/  LDCU UR6, c[0x0][0x3a0] ;  /* 0x00007400ff0677ac */ /* 0x000e240008000800 */
[----:B0-----:R-:W-:-:S09]  /*2df0*/  UISETP.GE.AND UP0, UPT, UR12, UR6, UPT ;  /* 0x000000060c00728c */ /* 0x001fd2000bf06270 */
[----:B------:R-:W-:Y:S05]  /*2e00*/  BRA.U !UP0, `(.L_x_26) ;  /* 0x0000000108587547 */ /* 0x000fea000b800000 */
[----:B------:R-:W-:Y:S05]  /*2e10*/  @P0 EXIT ;  /* 0x000000000000094d */ /* 0x000fea0003800000 */
[----:B------:R-:W-:-:S06]  /*2e20*/  IMAD.U32 R4, R4, 0x8, R1 ;  /* 0x0000000804047824 */ /* 0x000fcc00078e0001 */
[----:B------:R-:W2:Y:S01]  /*2e30*/  LDL.64 R4, [R4] ;  /* 0x0000000004047983 */ /* 0x000ea20000100a00 */
[----:B------:R-:W-:-:S05]  /*2e40*/  I2FP.F32.U32 R0, UR6 ;  /* 0x0000000600007c45 */ /* 0x000fca0008201000 */
[----:B------:R-:W-:-:S04]  /*2e50*/  FADD R0, R0, -1 ;  /* 0xbf80000000007421 */ /* 0x000fc80000000000 */
[----:B------:R-:W0:Y:S02]  /*2e60*/  F2F.F64.F32 R8, R0 ;  /* 0x0000000000087310 */ /* 0x000e240000201800 */
[----:B0-----:R-:W-:-:S08]  /*2e70*/  DFMA R2, R8, R6, R2 ;  /* 0x000000060802722b */ /* 0x001fd00000000002 */
[----:B------:R-:W-:Y:S02]  /*2e80*/  DMUL R2, R10, R2 ;  /* 0x000000020a027228 */ /* 0x000fe40000000000 */
[----:B--2---:R-:W-:-:S14]  /*2e90*/  DSETP.NAN.AND P0, PT, R4, R4, PT ;  /* 0x000000040400722a */ /* 0x004fdc0003f08000 */
[----:B------:R-:W-:Y:S01]  /*2ea0*/  VOTEU.ANY UP0, P0 ;  /* 0x0000000000ff7886 */ /* 0x000fe20000000100 */
[----:B------:R-:W-:-:S06]  /*2eb0*/  UISETP.LT.OR UP0, UPT, UR4, UR14, UP0 ;  /* 0x0000000e0400728c */ /* 0x000fcc0008701670 */
[----:B------:R-:W-:-:S13]  /*2ec0*/  PLOP3.LUT P0, PT, PT, PT, UP0, 0x80, 0x8 ;  /* 0x000000000008781c */ /* 0x000fda0003f0f008 */
[----:B------:R-:W-:Y:S05]  /*2ed0*/  @P0 EXIT ;  /* 0x000000000000094d */ /* 0x000fea0003800000 */
[----:B------:R-:W-:Y:S01]  /*2ee0*/  DADD R2, R2, R4 ;  /* 0x0000000002027229 */ /* 0x000fe20000000004 */
[----:B------:R-:W0:Y:S07]  /*2ef0*/  LDCU.64 UR4, c[0x0][0x3b0] ;  /* 0x00007600ff0477ac */ /* 0x000e2e0008000a00 */
[----:B------:R-:W-:-:S10]  /*2f00*/  DMUL R2, R2, 0.5 ;  /* 0x3fe0000002027828 */ /* 0x000fd40000000000 */
[----:B------:R-:W1:Y:S01]  /*2f10*/  F2F.F32.F64 R3, R2 ;  /* 0x0000000200037310 */ /* 0x000e620000301000 */
[----:B0-----:R-:W-:-:S06]  /*2f20*/  UIMAD.WIDE.U32 UR4, UR15, 0x4, UR4 ;  /* 0x000000040f0478a5 */ /* 0x001fcc000f8e0004 */
[----:B------:R-:W-:Y:S02]  /*2f30*/  IMAD.U32 R4, RZ, RZ, UR4 ;  /* 0x00000004ff047e24 */ /* 0x000fe4000f8e00ff */
[----:B------:R-:W-:-:S05]  /*2f40*/  IMAD.U32 R5, RZ, RZ, UR5 ;  /* 0x00000005ff057e24 */ /* 0x000fca000f8e00ff */
[----:B-1----:R-:W-:Y:S01]  /*2f50*/  STG.E desc[UR16][R4.64], R3 ;  /* 0x0000000304007986 */ /* 0x002fe2000c101910 */
[----:B------:R-:W-:Y:S05]  /*2f60*/  EXIT ;  /* 0x000000000000794d */ /* 0x000fea0003800000 */
.L_x_26:
[----:B------:R-:W-:-:S04]  /*2f70*/  UIADD3 UR5, UPT, UPT, UR12, 0x1, URZ ;  /* 0x000000010c057890 */ /* 0x000fc8000fffe0ff */
[----:B------:R-:W-:-:S06]  /*2f80*/  UISETP.NE.AND UP0, UPT, UR5, UR6, UPT ;  /* 0x000000060500728c */ /* 0x000fcc000bf05270 */
[----:B------:R-:W-:-:S13]  /*2f90*/  PLOP3.LUT P0, PT, PT, PT, UP0, 0x80, 0x8 ;  /* 0x000000000008781c */ /* 0x000fda0003f0f008 */
[----:B------:R-:W-:Y:S05]  /*2fa0*/  @P0 EXIT ;  /* 0x000000000000094d */ /* 0x000fea0003800000 */
[----:B------:R-:W-:-:S06]  /*2fb0*/  IMAD.U32 R4, R4, 0x8, R1 ;  /* 0x0000000804047824 */ /* 0x000fcc00078e0001 */
[----:B------:R-:W2:Y:S01]  /*2fc0*/  LDL.64 R4, [R4] ;  /* 0x0000000004047983 */ /* 0x000ea20000100a00 */
[----:B------:R-:W-:-:S08]  /*2fd0*/  DADD R2, R2, R12 ;  /* 0x0000000002027229 */ /* 0x000fd0000000000c */
        /* <DEDUP_REMOVED lines=15> */
        .weak           $__internal_0_$__cuda_sm20_div_rn_f64_full
        .type           $__internal_0_$__cuda_sm20_div_rn_f64_full,@function
        .size           $__internal_0_$__cuda_sm20_div_rn_f64_full,($__internal_1_$__cuda_sm20_rcp_rn_f32_slowpath - $__internal_0_$__cuda_sm20_div_rn_f64_full)
$__internal_0_$__cuda_sm20_div_rn_f64_full:
[C---:B------:R-:W-:Y:S01]  /*30d0*/  FSETP.GEU.AND P1, PT, |R19|.reuse, 1.469367938527859385e-39, PT ;  /* 0x001000001300780b */ /* 0x040fe20003f2e200 */
[----:B------:R-:W-:Y:S01]  /*30e0*/  IMAD.MOV.U32 R20, RZ, RZ, 0x1 ;  /* 0x00000001ff147424 */ /* 0x000fe200078e00ff */
[C---:B------:R-:W-:Y:S01]  /*30f0*/  LOP3.LUT R16, R19.reuse, 0x800fffff, RZ, 0xc0, !PT ;  /* 0x800fffff13107812 */ /* 0x040fe200078ec0ff */
[----:B------:R-:W-:Y:S01]  /*3100*/  IMAD.MOV.U32 R26, RZ, RZ, 0x1ca00000 ;  /* 0x1ca00000ff1a7424 */ /* 0x000fe200078e00ff */
[----:B------:R-:W-:Y:S02]  /*3110*/  LOP3.LUT R34, R19, 0x7ff00000, RZ, 0xc0, !PT ;  /* 0x7ff0000013227812 */ /* 0x000fe400078ec0ff */
[----:B------:R-:W-:Y:S01]  /*3120*/  LOP3.LUT R17, R16, 0x3ff00000, RZ, 0xfc, !PT ;  /* 0x3ff0000010117812 */ /* 0x000fe200078efcff */
[----:B------:R-:W-:-:S06]  /*3130*/  IMAD.MOV.U32 R16, RZ, RZ, R18 ;  /* 0x000000ffff107224 */ /* 0x000fcc00078e0012 */
[----:B------:R-:W-:-:S06]  /*3140*/  @!P1 DMUL R16, R18, 8.98846567431157953865e+307 ;  /* 0x7fe0000012109828 */ /* 0x000fcc0000000000 */
[----:B------:R-:W0:Y:S02]  /*3150*/  MUFU.RCP64H R21, R17 ;  /* 0x0000001100157308 */ /* 0x000e240000001800 */
[----:B0-----:R-:W-:-:S08]  /*3160*/  DFMA R28, R20, -R16, 1 ;  /* 0x3ff00000141c742b */ /* 0x001fd00000000810 */
[----:B------:R-:W-:-:S08]  /*3170*/  DFMA R28, R28, R28, R28 ;  /* 0x0000001c1c1c722b */ /* 0x000fd0000000001c */
[----:B------:R-:W-:Y:S01]  /*3180*/  DFMA R28, R20, R28, R20 ;  /* 0x0000001c141c722b */ /* 0x000fe20000000014 */
[----:B------:R-:W-:Y:S02]  /*3190*/  IMAD.MOV.U32 R21, RZ, RZ, R23 ;  /* 0x000000ffff157224 */ /* 0x000fe400078e0017 */
[----:B------:R-:W-:-:S03]  /*31a0*/  IMAD.MOV.U32 R20, RZ, RZ, R22 ;  /* 0x000000ffff147224 */ /* 0x000fc600078e0016 */
[----:B------:R-:W-:Y:S02]  /*31b0*/  LOP3.LUT R35, R21, 0x7ff00000, RZ, 0xc0, !PT ;  /* 0x7ff0000015237812 */ /* 0x000fe400078ec0ff */
[----:B------:R-:W-:Y:S01]  /*31c0*/  DFMA R22, R28, -R16, 1 ;  /* 0x3ff000001c16742b */ /* 0x000fe20000000810 */
[----:B------:R-:W-:Y:S01]  /*31d0*/  IMAD.MOV.U32 R24, RZ, RZ, R20 ;  /* 0x000000ffff187224 */ /* 0x000fe200078e0014 */
[----:B------:R-:W-:-:S04]  /*31e0*/  ISETP.GE.U32.AND P2, PT, R35, R34, PT ;  /* 0x000000222300720c */ /* 0x000fc80003f46070 */
[----:B------:R-:W-:Y:S02]  /*31f0*/  SEL R25, R26, 0x63400000, !P2 ;  /* 0x634000001a197807 */ /* 0x000fe40005000000 */
[----:B------:R-:W-:Y:S01]  /*3200*/  DFMA R22, R28, R22, R28 ;  /* 0x000000161c16722b */ /* 0x000fe2000000001c */
[----:B------:R-:W-:Y:S02]  /*3210*/  FSETP.GEU.AND P2, PT, |R21|, 1.469367938527859385e-39, PT ;  /* 0x001000001500780b */ /* 0x000fe40003f4e200 */
[----:B------:R-:W-:-:S11]  /*3220*/  LOP3.LUT R25, R25, 0x800fffff, R21, 0xf8, !PT ;  /* 0x800fffff19197812 */ /* 0x000fd600078ef815 */
[----:B------:R-:W-:Y:S05]  /*3230*/  @P2 BRA `(.L_x_27) ;  /* 0x0000000000202947 */ /* 0x000fea0003800000 */
[----:B------:R-:W-:-:S04]  /*3240*/  LOP3.LUT R28, R19, 0x7ff00000, RZ, 0xc0, !PT ;  /* 0x7ff00000131c7812 */ /* 0x000fc800078ec0ff */
[----:B------:R-:W-:-:S04]  /*3250*/  ISETP.GE.U32.AND P2, PT, R35, R28, PT ;  /* 0x0000001c2300720c */ /* 0x000fc80003f46070 */
[----:B------:R-:W-:Y:S01]  /*3260*/  SEL R27, R26, 0x63400000, !P2 ;  /* 0x634000001a1b7807 */ /* 0x000fe20005000000 */
[----:B------:R-:W-:-:S03]  /*3270*/  IMAD.MOV.U32 R26, RZ, RZ, RZ ;  /* 0x000000ffff1a7224 */ /* 0x000fc600078e00ff */
[----:B------:R-:W-:-:S04]  /*3280*/  LOP3.LUT R27, R27, 0x80000000, R21, 0xf8, !PT ;  /* 0x800000001b1b7812 */ /* 0x000fc800078ef815 */
[----:B------:R-:W-:-:S06]  /*3290*/  LOP3.LUT R27, R27, 0x100000, RZ, 0xfc, !PT ;  /* 0x001000001b1b7812 */ /* 0x000fcc00078efcff */
[----:B------:R-:W-:-:S10]  /*32a0*/  DFMA R24, R24, 2, -R26 ;  /* 0x400000001818782b */ /* 0x000fd4000000081a */
[----:B------:R-:W-:-:S07]  /*32b0*/  LOP3.LUT R35, R25, 0x7ff00000, RZ, 0xc0, !PT ;  /* 0x7ff0000019237812 */ /* 0x000fce00078ec0ff */
.L_x_27:
[----:B------:R-:W-:Y:S01]  /*32c0*/  DMUL R26, R22, R24 ;  /* 0x00000018161a7228 */ /* 0x000fe20000000000 */
[----:B------:R-:W-:-:S07]  /*32d0*/  @!P1 LOP3.LUT R34, R17, 0x7ff00000, RZ, 0xc0, !PT ;  /* 0x7ff0000011229812 */ /* 0x000fce00078ec0ff */
[----:B------:R-:W-:-:S08]  /*32e0*/  DFMA R28, R26, -R16, R24 ;  /* 0x800000101a1c722b */ /* 0x000fd00000000018 */
[----:B------:R-:W-:Y:S01]  /*32f0*/  DFMA R28, R22, R28, R26 ;  /* 0x0000001c161c722b */ /* 0x000fe2000000001a */
[----:B------:R-:W-:-:S05]  /*3300*/  VIADD R22, R35, 0xffffffff ;  /* 0xffffffff23167836 */ /* 0x000fca0000000000 */
[----:B------:R-:W-:Y:S01]  /*3310*/  ISETP.GT.U32.AND P1, PT, R22, 0x7feffffe, PT ;  /* 0x7feffffe1600780c */ /* 0x000fe20003f24070 */
[----:B------:R-:W-:-:S05]  /*3320*/  VIADD R22, R34, 0xffffffff ;  /* 0xffffffff22167836 */ /* 0x000fca0000000000 */
[----:B------:R-:W-:-:S13]  /*3330*/  ISETP.GT.U32.OR P1, PT, R22, 0x7feffffe, P1 ;  /* 0x7feffffe1600780c */ /* 0x000fda0000f24470 */
[----:B------:R-:W-:Y:S05]  /*3340*/  @P1 BRA `(.L_x_28) ;  /* 0x0000000000741947 */ /* 0x000fea0003800000 */
[----:B------:R-:W-:Y:S01]  /*3350*/  LOP3.LUT R22, R21, 0x7ff00000, RZ, 0xc0, !PT ;  /* 0x7ff0000015167812 */ /* 0x000fe200078ec0ff */
[----:B------:R-:W-:Y:S01]  /*3360*/  IMAD.MOV.U32 R23, RZ, RZ, 0x1ca00000 ;  /* 0x1ca00000ff177424 */ /* 0x000fe200078e00ff */
[----:B------:R-:W-:-:S04]  /*3370*/  LOP3.LUT R21, R19, 0x7ff00000, RZ, 0xc0, !PT ;  /* 0x7ff0000013157812 */ /* 0x000fc800078ec0ff */
[CC--:B------:R-:W-:Y:S02]  /*3380*/  VIADDMNMX R20, R22.reuse, -R21.reuse, 0xb9600000, !PT ;  /* 0xb960000016147446 */ /* 0x0c0fe40007800915 */
[----:B------:R-:W-:Y:S02]  /*3390*/  ISETP.GE.U32.AND P1, PT, R22, R21, PT ;  /* 0x000000151600720c */ /* 0x000fe40003f26070 */
[----:B------:R-:W-:Y:S02]  /*33a0*/  VIMNMX R20, PT, PT, R20, 0x46a00000, PT ;  /* 0x46a0000014147848 */ /* 0x000fe40003fe0100 */
[----:B------:R-:W-:-:S05]  /*33b0*/  SEL R21, R23, 0x63400000, !P1 ;  /* 0x6340000017157807 */ /* 0x000fca0004800000 */
[----:B------:R-:W-:Y:S02]  /*33c0*/  IMAD.IADD R26, R20, 0x1, -R21 ;  /* 0x00000001141a7824 */ /* 0x000fe400078e0a15 */
[----:B------:R-:W-:Y:S02]  /*33d0*/  IMAD.MOV.U32 R20, RZ, RZ, RZ ;  /* 0x000000ffff147224 */ /* 0x000fe400078e00ff */
[----:B------:R-:W-:-:S06]  /*33e0*/  VIADD R21, R26, 0x7fe00000 ;  /* 0x7fe000001a157836 */ /* 0x000fcc0000000000 */
[----:B------:R-:W-:-:S10]  /*33f0*/  DMUL R22, R28, R20 ;  /* 0x000000141c167228 */ /* 0x000fd40000000000 */
[----:B------:R-:W-:-:S13]  /*3400*/  FSETP.GTU.AND P1, PT, |R23|, 1.469367938527859385e-39, PT ;  /* 0x001000001700780b */ /* 0x000fda0003f2c200 */
[----:B------:R-:W-:Y:S05]  /*3410*/  @P1 BRA `(.L_x_29) ;  /* 0x0000000000941947 */ /* 0x000fea0003800000 */
[----:B------:R-:W-:Y:S01]  /*3420*/  DFMA R16, R28, -R16, R24 ;  /* 0x800000101c10722b */ /* 0x000fe20000000018 */
[----:B------:R-:W-:-:S09]  /*3430*/  IMAD.MOV.U32 R20, RZ, RZ, RZ ;  /* 0x000000ffff147224 */ /* 0x000fd200078e00ff */
[C---:B------:R-:W-:Y:S02]  /*3440*/  FSETP.NEU.AND P1, PT, R17.reuse, RZ, PT ;  /* 0x000000ff1100720b */ /* 0x040fe40003f2d000 */
[----:B------:R-:W-:-:S04]  /*3450*/  LOP3.LUT R19, R17, 0x80000000, R19, 0x48, !PT ;  /* 0x8000000011137812 */ /* 0x000fc800078e4813 */
[----:B------:R-:W-:-:S07]  /*3460*/  LOP3.LUT R21, R19, R21, RZ, 0xfc, !PT ;  /* 0x0000001513157212 */ /* 0x000fce00078efcff */
[----:B------:R-:W-:Y:S05]  /*3470*/  @!P1 BRA `(.L_x_29) ;  /* 0x00000000007c9947 */ /* 0x000fea0003800000 */
[----:B------:R-:W-:Y:S01]  /*3480*/  IMAD.MOV R17, RZ, RZ, -R26 ;  /* 0x000000ffff117224 */ /* 0x000fe200078e0a1a */
[----:B------:R-:W-:Y:S01]  /*3490*/  DMUL.RP R20, R28, R20 ;  /* 0x000000141c147228 */ /* 0x000fe20000008000 */
[----:B------:R-:W-:-:S06]  /*34a0*/  IMAD.MOV.U32 R16, RZ, RZ, RZ ;  /* 0x000000ffff107224 */ /* 0x000fcc00078e00ff */
[----:B------:R-:W-:-:S03]  /*34b0*/  DFMA R16, R22, -R16, R28 ;  /* 0x800000101610722b */ /* 0x000fc6000000001c */
[----:B------:R-:W-:-:S03]  /*34c0*/  LOP3.LUT R19, R21, R19, RZ, 0x3c, !PT ;  /* 0x0000001315137212 */ /* 0x000fc600078e3cff */
[----:B------:R-:W-:-:S04]  /*34d0*/  IADD3 R16, PT, PT, -R26, -0x43300000, RZ ;  /* 0xbcd000001a107810 */ /* 0x000fc80007ffe1ff */
[----:B------:R-:W-:-:S04]  /*34e0*/  FSETP.NEU.AND P1, PT, |R17|, R16, PT ;  /* 0x000000101100720b */ /* 0x000fc80003f2d200 */
[----:B------:R-:W-:Y:S02]  /*34f0*/  FSEL R22, R20, R22, !P1 ;  /* 0x0000001614167208 */ /* 0x000fe40004800000 */
[----:B------:R-:W-:Y:S01]  /*3500*/  FSEL R23, R19, R23, !P1 ;  /* 0x0000001713177208 */ /* 0x000fe20004800000 */
[----:B------:R-:W-:Y:S06]  /*3510*/  BRA `(.L_x_29) ;  /* 0x0000000000547947 */ /* 0x000fec0003800000 */
.L_x_28:
[----:B------:R-:W-:-:S14]  /*3520*/  DSETP.NAN.AND P1, PT, R20, R20, PT ;  /* 0x000000141400722a */ /* 0x000fdc0003f28000 */
[----:B------:R-:W-:Y:S05]  /*3530*/  @P1 BRA `(.L_x_30) ;  /* 0x0000000000441947 */ /* 0x000fea0003800000 */
[----:B------:R-:W-:-:S14]  /*3540*/  DSETP.NAN.AND P1, PT, R18, R18, PT ;  /* 0x000000121200722a */ /* 0x000fdc0003f28000 */
[----:B------:R-:W-:Y:S05]  /*3550*/  @P1 BRA `(.L_x_31) ;  /* 0x0000000000301947 */ /* 0x000fea0003800000 */
[----:B------:R-:W-:Y:S01]  /*3560*/  ISETP.NE.AND P1, PT, R35, R34, PT ;  /* 0x000000222300720c */ /* 0x000fe20003f25270 */
[----:B------:R-:W-:Y:S02]  /*3570*/  IMAD.MOV.U32 R22, RZ, RZ, 0x0 ;  /* 0x00000000ff167424 */ /* 0x000fe400078e00ff */
[----:B------:R-:W-:-:S10]  /*3580*/  IMAD.MOV.U32 R23, RZ, RZ, -0x80000 ;  /* 0xfff80000ff177424 */ /* 0x000fd400078e00ff */
[----:B------:R-:W-:Y:S05]  /*3590*/  @!P1 BRA `(.L_x_29) ;  /* 0x0000000000349947 */ /* 0x000fea0003800000 */
[----:B------:R-:W-:Y:S02]  /*35a0*/  ISETP.NE.AND P1, PT, R35, 0x7ff00000, PT ;  /* 0x7ff000002300780c */ /* 0x000fe40003f25270 */
[----:B------:R-:W-:Y:S02]  /*35b0*/  LOP3.LUT R23, R21, 0x80000000, R19, 0x48, !PT ;  /* 0x8000000015177812 */ /* 0x000fe400078e4813 */
[----:B------:R-:W-:-:S13]  /*35c0*/  ISETP.EQ.OR P1, PT, R34, RZ, !P1 ;  /* 0x000000ff2200720c */ /* 0x000fda0004f22670 */
[----:B------:R-:W-:Y:S01]  /*35d0*/  @P1 LOP3.LUT R16, R23, 0x7ff00000, RZ, 0xfc, !PT ;  /* 0x7ff0000017101812 */ /* 0x000fe200078efcff */
[----:B------:R-:W-:Y:S02]  /*35e0*/  @!P1 IMAD.MOV.U32 R22, RZ, RZ, RZ ;  /* 0x000000ffff169224 */ /* 0x000fe400078e00ff */
[----:B------:R-:W-:Y:S02]  /*35f0*/  @P1 IMAD.MOV.U32 R22, RZ, RZ, RZ ;  /* 0x000000ffff161224 */ /* 0x000fe400078e00ff */
[----:B------:R-:W-:Y:S01]  /*3600*/  @P1 IMAD.MOV.U32 R23, RZ, RZ, R16 ;  /* 0x000000ffff171224 */ /* 0x000fe200078e0010 */
[----:B------:R-:W-:Y:S06]  /*3610*/  BRA `(.L_x_29) ;  /* 0x0000000000147947 */ /* 0x000fec0003800000 */
.L_x_31:
[----:B------:R-:W-:Y:S01]  /*3620*/  LOP3.LUT R23, R19, 0x80000, RZ, 0xfc, !PT ;  /* 0x0008000013177812 */ /* 0x000fe200078efcff */
[----:B------:R-:W-:Y:S01]  /*3630*/  IMAD.MOV.U32 R22, RZ, RZ, R18 ;  /* 0x000000ffff167224 */ /* 0x000fe200078e0012 */
[----:B------:R-:W-:Y:S06]  /*3640*/  BRA `(.L_x_29) ;  /* 0x0000000000087947 */ /* 0x000fec0003800000 */
.L_x_30:
[----:B------:R-:W-:Y:S01]  /*3650*/  LOP3.LUT R23, R21, 0x80000, RZ, 0xfc, !PT ;  /* 0x0008000015177812 */ /* 0x000fe200078efcff */
[----:B------:R-:W-:-:S07]  /*3660*/  IMAD.MOV.U32 R22, RZ, RZ, R20 ;  /* 0x000000ffff167224 */ /* 0x000fce00078e0014 */
.L_x_29:
[----:B------:R-:W-:Y:S02]  /*3670*/  IMAD.MOV.U32 R16, RZ, RZ, R0 ;  /* 0x000000ffff107224 */ /* 0x000fe400078e0000 */
[----:B------:R-:W-:-:S04]  /*3680*/  IMAD.MOV.U32 R17, RZ, RZ, 0x0 ;  /* 0x00000000ff117424 */ /* 0x000fc800078e00ff */
[----:B------:R-:W-:Y:S05]  /*3690*/  RET.REL.NODEC R16 `(adxr_many_series_one_param_f32) ;  /* 0xffffffc810587950 */ /* 0x000fea0003c3ffff */
        .weak           $__internal_1_$__cuda_sm20_rcp_rn_f32_slowpath
        .type           $__internal_1_$__cuda_sm20_rcp_rn_f32_slowpath,@function
        .size           $__internal_1_$__cuda_sm20_rcp_rn_f32_slowpath,(.L_x_72 - $__internal_1_$__cuda_sm20_rcp_rn_f32_slowpath)
$__internal_1_$__cuda_sm20_rcp_rn_f32_slowpath:
[----:B------:R-:W-:-:S05]  /*36a0*/  IMAD.SHL.U32 R3, R0, 0x2, RZ ;  /* 0x0000000200037824 */ /* 0x000fca00078e00ff */
[----:B------:R-:W-:-:S04]  /*36b0*/  SHF.R.U32.HI R3, RZ, 0x18, R3 ;  /* 0x00000018ff037819 */ /* 0x000fc80000011603 */
[----:B------:R-:W-:-:S13]  /*36c0*/  ISETP.NE.U32.AND P0, PT, R3, RZ, PT ;  /* 0x000000ff0300720c */ /* 0x000fda0003f05070 */
[----:B------:R-:W-:Y:S05]  /*36d0*/  @P0 BRA `(.L_x_32) ;  /* 0x00000000002c0947 */ /* 0x000fea0003800000 */
[----:B------:R-:W-:-:S05]  /*36e0*/  IMAD.SHL.U32 R3, R0, 0x2, RZ ;  /* 0x0000000200037824 */ /* 0x000fca00078e00ff */
[----:B------:R-:W-:-:S13]  /*36f0*/  ISETP.NE.AND P0, PT, R3, RZ, PT ;  /* 0x000000ff0300720c */ /* 0x000fda0003f05270 */
[----:B------:R2:W3:Y:S01]  /*3700*/  @!P0 MUFU.RCP R3, R0 ;  /* 0x0000000000038308 */ /* 0x0004e20000001000 */
[----:B------:R-:W-:Y:S05]  /*3710*/  @!P0 BRA `(.L_x_33) ;  /* 0x0000000000a48947 */ /* 0x000fea0003800000 */
[----:B------:R-:W-:-:S04]  /*3720*/  FFMA R4, R0, 1.84467440737095516160e+19, RZ ;  /* 0x5f80000000047823 */ /* 0x000fc800000000ff */
[----:B---3--:R-:W2:Y:S02]  /*3730*/  MUFU.RCP R3, R4 ;  /* 0x0000000400037308 */ /* 0x008ea40000001000 */
[----:B--2---:R-:W-:-:S04]  /*3740*/  FFMA R0, R4, R3, -1 ;  /* 0xbf80000004007423 */ /* 0x004fc80000000003 */
[----:B------:R-:W-:-:S04]  /*3750*/  FADD.FTZ R0, -R0, -RZ ;  /* 0x800000ff00007221 */ /* 0x000fc80000010100 */
[----:B------:R-:W-:-:S04]  /*3760*/  FFMA R0, R3, R0, R3 ;  /* 0x0000000003007223 */ /* 0x000fc80000000003 */
[----:B------:R-:W-:Y:S01]  /*3770*/  FFMA R3, R0, 1.84467440737095516160e+19, RZ ;  /* 0x5f80000000037823 */ /* 0x000fe200000000ff */
[----:B------:R-:W-:Y:S06]  /*3780*/  BRA `(.L_x_33) ;  /* 0x0000000000887947 */ /* 0x000fec0003800000 */
.L_x_32:
[----:B------:R-:W-:-:S05]  /*3790*/  VIADD R4, R3, 0xffffff03 ;  /* 0xffffff0303047836 */ /* 0x000fca0000000000 */
[----:B------:R-:W-:-:S13]  /*37a0*/  ISETP.GT.U32.AND P0, PT, R4, 0x1, PT ;  /* 0x000000010400780c */ /* 0x000fda0003f04070 */
[----:B------:R-:W-:Y:S05]  /*37b0*/  @P0 BRA `(.L_x_34) ;  /* 0x0000000000780947 */ /* 0x000fea0003800000 */
[----:B------:R-:W-:Y:S01]  /*37c0*/  LOP3.LUT R5, R0, 0x7fffff, RZ, 0xc0, !PT ;  /* 0x007fffff00057812 */ /* 0x000fe200078ec0ff */
[----:B------:R-:W-:-:S03]  /*37d0*/  IMAD.MOV.U32 R9, RZ, RZ, 0x3 ;  /* 0x00000003ff097424 */ /* 0x000fc600078e00ff */
[----:B------:R-:W-:Y:S02]  /*37e0*/  LOP3.LUT R5, R5, 0x3f800000, RZ, 0xfc, !PT ;  /* 0x3f80000005057812 */ /* 0x000fe400078efcff */
[----:B------:R-:W-:Y:S02]  /*37f0*/  SHF.L.U32 R10, R9, R4, RZ ;  /* 0x00000004090a7219 */ /* 0x000fe400000006ff */
[----:B------:R-:W0:Y:S02]  /*3800*/  MUFU.RCP R6, R5 ;  /* 0x0000000500067308 */ /* 0x000e240000001000 */
[----:B0-----:R-:W-:-:S04]  /*3810*/  FFMA R7, R5, R6, -1 ;  /* 0xbf80000005077423 */ /* 0x001fc80000000006 */
[----:B------:R-:W-:-:S04]  /*3820*/  FADD.FTZ R7, -R7, -RZ ;  /* 0x800000ff07077221 */ /* 0x000fc80000010100 */
[CCC-:B------:R-:W-:Y:S01]  /*3830*/  FFMA.RM R8, R6.reuse, R7.reuse, R6.reuse ;  /* 0x0000000706087223 */ /* 0x1c0fe20000004006 */
[----:B------:R-:W-:-:S04]  /*3840*/  FFMA.RP R7, R6, R7, R6 ;  /* 0x0000000706077223 */ /* 0x000fc80000008006 */
[C---:B------:R-:W-:Y:S02]  /*3850*/  LOP3.LUT R6, R8.reuse, 0x7fffff, RZ, 0xc0, !PT ;  /* 0x007fffff08067812 */ /* 0x040fe400078ec0ff */
[----:B------:R-:W-:Y:S02]  /*3860*/  FSETP.NEU.FTZ.AND P0, PT, R8, R7, PT ;  /* 0x000000070800720b */ /* 0x000fe40003f1d000 */
[----:B------:R-:W-:Y:S02]  /*3870*/  LOP3.LUT R7, R6, 0x800000, RZ, 0xfc, !PT ;  /* 0x0080000006077812 */ /* 0x000fe400078efcff */
[----:B------:R-:W-:Y:S02]  /*3880*/  SEL R6, RZ, 0xffffffff, !P0 ;  /* 0xffffffffff067807 */ /* 0x000fe40004000000 */
[----:B------:R-:W-:-:S03]  /*3890*/  LOP3.LUT R5, R10, R7, RZ, 0xc0, !PT ;  /* 0x000000070a057212 */ /* 0x000fc600078ec0ff */
[----:B------:R-:W-:Y:S01]  /*38a0*/  IMAD.MOV R6, RZ, RZ, -R6 ;  /* 0x000000ffff067224 */ /* 0x000fe200078e0a06 */
[----:B------:R-:W-:-:S04]  /*38b0*/  SHF.R.U32.HI R5, RZ, R4, R5 ;  /* 0x00000004ff057219 */ /* 0x000fc80000011605 */
[----:B------:R-:W-:Y:S02]  /*38c0*/  LOP3.LUT P1, RZ, R6, R4, R7, 0xf8, !PT ;  /* 0x0000000406ff7212 */ /* 0x000fe4000782f807 */
[C---:B------:R-:W-:Y:S02]  /*38d0*/  LOP3.LUT P0, RZ, R5.reuse, 0x1, RZ, 0xc0, !PT ;  /* 0x0000000105ff7812 */ /* 0x040fe4000780c0ff */
[----:B------:R-:W-:-:S04]  /*38e0*/  LOP3.LUT P2, RZ, R5, 0x2, RZ, 0xc0, !PT ;  /* 0x0000000205ff7812 */ /* 0x000fc8000784c0ff */
[----:B------:R-:W-:Y:S02]  /*38f0*/  PLOP3.LUT P0, PT, P0, P1, P2, 0xe0, 0x0 ;  /* 0x000000000000781c */ /* 0x000fe40000703c20 */
[----:B------:R-:W-:Y:S02]  /*3900*/  LOP3.LUT P1, RZ, R0, 0x7fffff, RZ, 0xc0, !PT ;  /* 0x007fffff00ff7812 */ /* 0x000fe4000782c0ff */
[----:B------:R-:W-:-:S05]  /*3910*/  SEL R4, RZ, 0x1, !P0 ;  /* 0x00000001ff047807 */ /* 0x000fca0004000000 */
[----:B------:R-:W-:-:S05]  /*3920*/  IMAD.MOV R4, RZ, RZ, -R4 ;  /* 0x000000ffff047224 */ /* 0x000fca00078e0a04 */
[----:B------:R-:W-:Y:S01]  /*3930*/  ISETP.GE.AND P0, PT, R4, RZ, PT ;  /* 0x000000ff0400720c */ /* 0x000fe20003f06270 */
[----:B------:R-:W-:-:S05]  /*3940*/  VIADD R4, R3, 0xffffff04 ;  /* 0xffffff0403047836 */ /* 0x000fca0000000000 */
[----:B------:R-:W-:-:S07]  /*3950*/  SHF.R.U32.HI R3, RZ, R4, R7 ;  /* 0x00000004ff037219 */ /* 0x000fce0000011607 */
[----:B------:R-:W-:-:S04]  /*3960*/  @!P0 VIADD R3, R3, 0x1 ;  /* 0x0000000103038836 */ /* 0x000fc80000000000 */
[----:B------:R-:W-:-:S05]  /*3970*/  @!P1 IMAD.SHL.U32 R3, R3, 0x2, RZ ;  /* 0x0000000203039824 */ /* 0x000fca00078e00ff */
[----:B------:R-:W-:Y:S01]  /*3980*/  LOP3.LUT R3, R3, 0x80000000, R0, 0xf8, !PT ;  /* 0x8000000003037812 */ /* 0x000fe200078ef800 */
[----:B------:R-:W-:Y:S06]  /*3990*/  BRA `(.L_x_33) ;  /* 0x0000000000047947 */ /* 0x000fec0003800000 */
.L_x_34:
[----:B------:R0:W1:Y:S02]  /*39a0*/  MUFU.RCP R3, R0 ;  /* 0x0000000000037308 */ /* 0x0000640000001000 */
.L_x_33:
[----:B0123--:R-:W-:Y:S02]  /*39b0*/  IMAD.MOV.U32 R0, RZ, RZ, R3 ;  /* 0x000000ffff007224 */ /* 0x00ffe400078e0003 */
[----:B------:R-:W-:-:S04]  /*39c0*/  IMAD.MOV.U32 R3, RZ, RZ, 0x0 ;  /* 0x00000000ff037424 */ /* 0x000fc800078e00ff */
[----:B------:R-:W-:Y:S05]  /*39d0*/  RET.REL.NODEC R2 `(adxr_many_series_one_param_f32) ;  /* 0xffffffc402887950 */ /* 0x000fea0003c3ffff */
.L_x_35:
[----:B------:R-:W-:-:S00]  /*39e0*/  BRA `(.L_x_35) ;  /* 0xfffffffc00fc7947 */ /* 0x000fc0000383ffff */
[----:B------:R-:W-:-:S00]  /*39f0*/  NOP ;  /* 0x0000000000007918 */ /* 0x000fc00000000000 */
        /* <DEDUP_REMOVED lines=8> */
.L_x_72:


//--------------------- .text.adxr_batch_f32      --------------------------
	.section	.text.adxr_batch_f32,"ax",@progbits
	.align	128
        .global         adxr_batch_f32
        .type           adxr_batch_f32,@function
        .size           adxr_batch_f32,(.L_x_74 - adxr_batch_f32)
        .other          adxr_batch_f32,@"STO_CUDA_ENTRY STV_DEFAULT"
adxr_batch_f32:
.text.adxr_batch_f32:
[----:B------:R-:W0:Y:S08]  /*0000*/  LDC R1, c[0x0][0x37c] ;  /* 0x0000df00ff017b82 */ /* 0x000e300000000800 */
[----:B------:R-:W-:Y:S01]  /*0010*/  S2UR UR7, SR_CTAID.Y ;  /* 0x00000000000779c3 */ /* 0x000fe20000002600 */
[----:B------:R-:W1:Y:S01]  /*0020*/  LDCU UR4, c[0x0][0x370] ;  /* 0x00006e00ff0477ac */ /* 0x000e620008000800 */
[----:B0-----:R-:W-:Y:S01]  /*0030*/  VIADD R1, R1, 0xfffff800 ;  /* 0xfffff80001017836 */ /* 0x001fe20000000000 */
[----:B------:R-:W0:Y:S04]  /*0040*/  LDCU UR6, c[0x0][0x3a8] ;  /* 0x00007500ff0677ac */ /* 0x000e280008000800 */
[C---:B------:R-:W-:Y:S01]  /*0050*/  R2UR UR17, R1.reuse ;  /* 0x00000000011172ca */ /* 0x040fe200000e0000 */
[----:B------:R-:W1:Y:S01]  /*0060*/  S2UR UR5, SR_CTAID.X ;  /* 0x00000000000579c3 */ /* 0x000e620000002500 */
[----:B------:R-:W-:Y:S01]  /*0070*/  R2UR UR18, R1 ;  /* 0x00000000011272ca */ /* 0x000fe200000e0000 */
[----:B-1----:R-:W-:-:S04]  /*0080*/  UIMAD UR7, UR7, UR4, UR5 ;  /* 0x00000004070772a4 */ /* 0x002fc8000f8e0205 */
[----:B0-----:R-:W-:-:S06]  /*0090*/  UISETP.GE.AND UP0, UPT, UR7, UR6, UPT ;  /* 0x000000060700728c */ /* 0x001fcc000bf06270 */
[----:B------:R-:W-:-:S13]  /*00a0*/  PLOP3.LUT P0, PT, PT, PT, UP0, 0x80, 0x8 ;  /* 0x000000000008781c */ /* 0x000fda0003f0f008 */
[----:B------:R-:W-:Y:S05]  /*00b0*/  @P0 EXIT ;  /* 0x000000000000094d */ /* 0x000fea0003800000 */
[----:B------:R-:W0:Y:S01]  /*00c0*/  LDCU.64 UR4, c[0x0][0x398] ;  /* 0x00007300ff0477ac */ /* 0x000e220008000a00 */
[----:B------:R-:W1:Y:S01]  /*00d0*/  LDCU.64 UR14, c[0x0][0x358] ;  /* 0x00006b00ff0e77ac */ /* 0x000e620008000a00 */
[----:B------:R-:W2:Y:S01]  /*00e0*/  LDCU.64 UR12, c[0x0][0x3a0] ;  /* 0x00007400ff0c77ac */ /* 0x000ea20008000a00 */
[----:B0-----:R-:W-:-:S06]  /*00f0*/  UIMAD.WIDE UR4, UR7, 0x4, UR4 ;  /* 0x00000004070478a5 */ /* 0x001fcc000f8e0204 */
[----:B------:R-:W-:Y:S02]  /*0100*/  IMAD.U32 R2, RZ, RZ, UR4 ;  /* 0x00000004ff027e24 */ /* 0x000fe4000f8e00ff */
[----:B------:R-:W-:-:S05]  /*0110*/  IMAD.U32 R3, RZ, RZ, UR5 ;  /* 0x00000005ff037e24 */ /* 0x000fca000f8e00ff */
[----:B-1----:R-:W3:Y:S02]  /*0120*/  LDG.E.CONSTANT R2, desc[UR14][R2.64] ;  /* 0x0000000e02027981 */ /* 0x002ee4000c1e9900 */
[----:B---3--:R-:W-:-:S13]  /*0130*/  R2UR UR6, R2 ;  /* 0x00000000020672ca */ /* 0x008fda00000e0000 */
[----:B------:R-:W-:-:S04]  /*0140*/  UISETP.GE.AND UP0, UPT, UR6, 0x1, UPT ;  /* 0x000000010600788c */ /* 0x000fc8000bf06270 */
[----:B--2---:R-:W-:-:S04]  /*0150*/  UISETP.LT.OR UP0, UPT, UR13, URZ, !UP0 ;  /* 0x000000ff0d00728c */ /* 0x004fc8000c701670 */
[----:B------:R-:W-:-:S06]  /*0160*/  UISETP.GE.OR UP0, UPT, UR13, UR12, UP0 ;  /* 0x0000000c0d00728c */ /* 0x000fcc0008706670 */
[----:B------:R-:W-:-:S13]  /*0170*/  PLOP3.LUT P0, PT, PT, PT, UP0, 0x80, 0x8 ;  /* 0x000000000008781c */ /* 0x000fda0003f0f008 */
[----:B------:R-:W-:Y:S05]  /*0180*/  @P0 EXIT ;  /* 0x000000000000094d */ /* 0x000fea0003800000 */
[----:B------:R-:W0:Y:S01]  /*0190*/  S2R R0, SR_TID.X ;  /* 0x0000000000007919 */ /* 0x000e220000002100 */
[----:B------:R-:W-:Y:S01]  /*01a0*/  UIMAD UR5, UR7, UR12, URZ ;  /* 0x0000000c070572a4 */ /* 0x000fe2000f8e02ff */
[----:B------:R-:W-:Y:S01]  /*01b0*/  BSSY.RECONVERGENT B0, `(.L_x_36) ;  /* 0x000000d000007945 */ /* 0x000fe20003800200 */
[C---:B0-----:R-:W-:Y:S02]  /*01c0*/  ISETP.GE.AND P0, PT, R0.reuse, UR12, PT ;  /* 0x0000000c00007c0c */ /* 0x041fe4000bf06270 */
[----:B------:R-:W-:-:S11]  /*01d0*/  ISETP.NE.AND P1, PT, R0, RZ, PT ;  /* 0x000000ff0000720c */ /* 0x000fd60003f25270 */
[----:B------:R-:W-:Y:S05]  /*01e0*/  @P0 BRA `(.L_x_37) ;  /* 0x0000000000240947 */ /* 0x000fea0003800000 */
[----:B------:R-:W0:Y:S01]  /*01f0*/  LDC R7, c[0x0][0x360] ;  /* 0x0000d800ff077b82 */ /* 0x000e220000000800 */
[----:B------:R-:W-:-:S07]  /*0200*/  IMAD.MOV.U32 R9, RZ, RZ, 0x7fc00000 ;  /* 0x7fc00000ff097424 */ /* 0x000fce00078e00ff */
[----:B------:R-:W1:Y:S02]  /*0210*/  LDC.64 R4, c[0x0][0x3b0] ;  /* 0x0000ec00ff047b82 */ /* 0x000e640000000a00 */
.L_x_38:
[----:B--2---:R-:W-:Y:S02]  /*0220*/  VIADD R3, R0, UR5 ;  /* 0x0000000500037c36 */ /* 0x004fe40008000000 */
[----:B0-----:R-:W-:Y:S02]  /*0230*/  IMAD.IADD R0, R7, 0x1, R0 ;  /* 0x0000000107007824 */ /* 0x001fe400078e0200 */
[----:B-1----:R-:W-:-:S03]  /*0240*/  IMAD.WIDE R2, R3, 0x4, R4 ;  /* 0x0000000403027825 */ /* 0x002fc600078e0204 */
[----:B------:R-:W-:Y:S02]  /*0250*/  ISETP.GE.AND P0, PT, R0, UR12, PT ;  /* 0x0000000c00007c0c */ /* 0x000fe4000bf06270 */
[----:B------:R2:W-:Y:S11]  /*0260*/  STG.E desc[UR14][R2.64], R9 ;  /* 0x0000000902007986 */ /* 0x0005f6000c10190e */
[----:B------:R-:W-:Y:S05]  /*0270*/  @!P0 BRA `(.L_x_38) ;  /* 0xfffffffc00e88947 */ /* 0x000fea000383ffff */
.L_x_37:
[----:B------:R-:W-:Y:S05]  /*0280*/  BSYNC.RECONVERGENT B0 ;  /* 0x0000000000007941 */ /* 0x000fea0003800200 */
.L_x_36:
[----:B------:R-:W-:Y:S06]  /*0290*/  BAR.SYNC.DEFER_BLOCKING 0x0 ;  /* 0x0000000000007b1d */ /* 0x000fec0000010000 */
[----:B------:R-:W-:Y:S05]  /*02a0*/  @P1 EXIT ;  /* 0x000000000000194d */ /* 0x000fea0003800000 */
[----:B------:R-:W-:Y:S01]  /*02b0*/  UIADD3 UR7, UPT, UPT, UR6, UR13, URZ ;  /* 0x0000000d06077290 */ /* 0x000fe2000fffe0ff */
[----:B--2---:R-:W-:Y:S01]  /*02c0*/  IMAD.U32 R3, RZ, RZ, UR12 ;  /* 0x0000000cff037e24 */ /* 0x004fe2000f8e00ff */
[----:B------:R-:W-:Y:S02]  /*02d0*/  CS2R R16, SRZ ;  /* 0x0000000000107805 */ /* 0x000fe4000001ff00 */
[----:B------:R-:W-:Y:S02]  /*02e0*/  CS2R R32, SRZ ;  /* 0x0000000000207805 */ /* 0x000fe4000001ff00 */
[----:B------:R-:W-:-:S05]  /*02f0*/  IMAD.U32 R0, RZ, RZ, UR7 ;  /* 0x00000007ff007e24 */ /* 0x000fca000f8e00ff */
[----:B------:R-:W-:-:S04]  /*0300*/  VIADDMNMX R0, R3, 0xffffffff, R0, PT ;  /* 0xffffffff03007846 */ /* 0x000fc80003800100 */
[----:B------:R-:W-:-:S13]  /*0310*/  ISETP.GT.AND P0, PT, R0, UR13, PT ;  /* 0x0000000d00007c0c */ /* 0x000fda000bf04270 */
[----:B------:R-:W-:Y:S05]  /*0320*/  @!P0 BRA `(.L_x_39) ;  /* 0x0000000800e88947 */ /* 0x000fea0003800000 */
[----:B------:R-:W0:Y:S01]  /*0330*/  LDCU UR16, c[0x0][0x3a4] ;  /* 0x00007480ff1077ac */ /* 0x000e220008000800 */
[C---:B------:R-:W-:Y:S01]  /*0340*/  VIADD R6, R0.reuse, -UR13 ;  /* 0x8000000d00067c36 */ /* 0x040fe20008000000 */
[----:B------:R-:W-:Y:S02]  /*0350*/  IADD3 R0, PT, PT, -R0, UR13, RZ ;  /* 0x0000000d00007c10 */ /* 0x000fe4000fffe1ff */
[----:B------:R-:W-:Y:S02]  /*0360*/  CS2R R32, SRZ ;  /* 0x0000000000207805 */ /* 0x000fe4000001ff00 */
[----:B------:R-:W-:Y:S02]  /*0370*/  CS2R R16, SRZ ;  /* 0x0000000000107805 */ /* 0x000fe4000001ff00 */
[----:B------:R-:W-:Y:S02]  /*0380*/  ISETP.GT.U32.AND P1, PT, R0, -0x4, PT ;  /* 0xfffffffc0000780c */ /* 0x000fe40003f24070 */
[----:B------:R-:W-:-:S04]  /*0390*/  LOP3.LUT R5, R6, 0x3, RZ, 0xc0, !PT ;  /* 0x0000000306057812 */ /* 0x000fc800078ec0ff */
[----:B------:R-:W-:Y:S01]  /*03a0*/  ISETP.NE.AND P0, PT, R5, RZ, PT ;  /* 0x000000ff0500720c */ /* 0x000fe20003f05270 */
[----:B0-----:R-:W-:-:S06]  /*03b0*/  IMAD.U32 R4, RZ, RZ, UR16 ;  /* 0x00000010ff047e24 */ /* 0x001fcc000f8e00ff */
[----:B------:R-:W-:Y:S06]  /*03c0*/  @P1 BRA `(.L_x_40) ;  /* 0x0000000400841947 */ /* 0x000fec0003800000 */
[----:B------:R-:W0:Y:S02]  /*03d0*/  LDCU.128 UR8, c[0x0][0x380] ;  /* 0x00007000ff0877ac */ /* 0x000e240008000c00 */
[----:B0-----:R-:W-:Y:S02]  /*03e0*/  UIMAD.WIDE.U32 UR8, UR13, 0x4, UR8 ;  /* 0x000000040d0878a5 */ /* 0x001fe4000f8e0008 */
[----:B------:R-:W-:-:S04]  /*03f0*/  UIMAD.WIDE.U32 UR10, UR13, 0x4, UR10 ;  /* 0x000000040d0a78a5 */ /* 0x000fc8000f8e000a */
[----:B------:R-:W-:Y:S02]  /*0400*/  IMAD.U32 R8, RZ, RZ, UR8 ;  /* 0x00000008ff087e24 */ /* 0x000fe4000f8e00ff */
[----:B------:R-:W-:Y:S02]  /*0410*/  IMAD.U32 R9, RZ, RZ, UR9 ;  /* 0x00000009ff097e24 */ /* 0x000fe4000f8e00ff */
[----:B------:R-:W-:Y:S02]  /*0420*/  IMAD.U32 R10, RZ, RZ, UR10 ;  /* 0x0000000aff0a7e24 */ /* 0x000fe4000f8e00ff */
[----:B------:R-:W-:Y:S01]  /*0430*/  IMAD.U32 R11, RZ, RZ, UR11 ;  /* 0x0000000bff0b7e24 */ /* 0x000fe2000f8e00ff */
[----:B------:R0:W5:Y:S04]  /*0440*/  LDG.E.CONSTANT R3, desc[UR14][R8.64] ;  /* 0x0000000e08037981 */ /* 0x000168000c1e9900 */
[----:B------:R0:W5:Y:S01]  /*0450*/  LDG.E.CONSTANT R2, desc[UR14][R10.64] ;  /* 0x0000000e0a027981 */ /* 0x000162000c1e9900 */
[----:B------:R-:W-:Y:S01]  /*0460*/  UIADD3 UR12, UP0, UPT, UR8, 0x10, URZ ;  /* 0x00000010080c7890 */ /* 0x000fe2000ff1e0ff */
[----:B------:R-:W-:Y:S01]  /*0470*/  LOP3.LUT R0, R6, 0xfffffffc, RZ, 0xc0, !PT ;  /* 0xfffffffc06007812 */ /* 0x000fe200078ec0ff */
[----:B------:R-:W-:Y:S01]  /*0480*/  UIADD3 UR4, UP1, UPT, UR10, 0x8, URZ ;  /* 0x000000080a047890 */ /* 0x000fe2000ff3e0ff */
[----:B------:R-:W-:Y:S01]  /*0490*/  IMAD.U32 R4, RZ, RZ, UR16 ;  /* 0x00000010ff047e24 */ /* 0x000fe2000f8e00ff */
[----:B------:R-:W-:Y:S01]  /*04a0*/  UIADD3.X UR8, UPT, UPT, URZ, UR9, URZ, UP0, !UPT ;  /* 0x00000009ff087290 */ /* 0x000fe200087fe4ff */
[----:B------:R-:W-:Y:S01]  /*04b0*/  CS2R R32, SRZ ;  /* 0x0000000000207805 */ /* 0x000fe2000001ff00 */
[----:B------:R-:W-:Y:S01]  /*04c0*/  UIADD3.X UR10, UPT, UPT, URZ, UR11, URZ, UP1, !UPT ;  /* 0x0000000bff0a7290 */ /* 0x000fe20008ffe4ff */
[----:B------:R-:W-:-:S02]  /*04d0*/  IMAD.MOV R0, RZ, RZ, -R0 ;  /* 0x000000ffff007224 */ /* 0x000fc400078e0a00 */
[----:B------:R-:W-:Y:S02]  /*04e0*/  IMAD.U32 R12, RZ, RZ, UR12 ;  /* 0x0000000cff0c7e24 */ /* 0x000fe4000f8e00ff */
[----:B------:R-:W-:Y:S02]  /*04f0*/  IMAD.U32 R14, RZ, RZ, UR4 ;  /* 0x00000004ff0e7e24 */ /* 0x000fe4000f8e00ff */
[----:B------:R-:W-:Y:S02]  /*0500*/  IMAD.U32 R13, RZ, RZ, UR8 ;  /* 0x00000008ff0d7e24 */ /* 0x000fe4000f8e00ff */
[----:B0-----:R-:W-:-:S07]  /*0510*/  IMAD.U32 R15, RZ, RZ, UR10 ;  /* 0x0000000aff0f7e24 */ /* 0x001fce000f8e00ff */
.L_x_41:
[----:B------:R-:W2:Y:S04]  /*0520*/  LDG.E.CONSTANT R28, desc[UR14][R12.64+-0xc] ;  /* 0xfffff40e0c1c7981 */ /* 0x000ea8000c1e9900 */
[----:B------:R-:W3:Y:S04]  /*0530*/  LDG.E.CONSTANT R7, desc[UR14][R14.64+-0x4] ;  /* 0xfffffc0e0e077981 */ /* 0x000ee8000c1e9900 */
[----:B------:R-:W4:Y:S04]  /*0540*/  LDG.E.CONSTANT R8, desc[UR14][R12.64+-0x8] ;  /* 0xfffff80e0c087981 */ /* 0x000f28000c1e9900 */
[----:B------:R-:W4:Y:S04]  /*0550*/  LDG.E.CONSTANT R10, desc[UR14][R14.64] ;  /* 0x0000000e0e0a7981 */ /* 0x000f28000c1e9900 */
[----:B------:R-:W4:Y:S04]  /*0560*/  LDG.E.CONSTANT R9, desc[UR14][R12.64+-0x4] ;  /* 0xfffffc0e0c097981 */ /* 0x000f28000c1e9900 */
[----:B------:R-:W4:Y:S01]  /*0570*/  LDG.E.CONSTANT R11, desc[UR14][R14.64+0x4] ;  /* 0x0000040e0e0b7981 */ /* 0x000f22000c1e9900 */
[C---:B--2--5:R-:W-:Y:S01]  /*0580*/  FSETP.GT.AND P2, PT, R28.reuse, R3, PT ;  /* 0x000000031c00720b */ /* 0x064fe20003f44000 */
[----:B------:R-:W-:-:S02]  /*0590*/  FADD R29, R28, -R3 ;  /* 0x800000031c1d7221 */ /* 0x000fc40000000000 */
[----:B------:R-:W2:Y:S01]  /*05a0*/  LDG.E.CONSTANT R3, desc[UR14][R12.64] ;  /* 0x0000000e0c037981 */ /* 0x000ea2000c1e9900 */
[----:B---3--:R-:W-:Y:S01]  /*05b0*/  FSETP.GT.AND P4, PT, R2, R7, PT ;  /* 0x000000070200720b */ /* 0x008fe20003f84000 */
[----:B------:R-:W-:Y:S02]  /*05c0*/  FADD R30, -R7, R2 ;  /* 0x00000002071e7221 */ /* 0x000fe40000000100 */
[----:B------:R0:W3:Y:S01]  /*05d0*/  LDG.E.CONSTANT R2, desc[UR14][R14.64+0x8] ;  /* 0x0000080e0e027981 */ /* 0x0000e2000c1e9900 */
[----:B------:R-:W1:Y:S01]  /*05e0*/  F2F.F64.F32 R26, R29 ;  /* 0x0000001d001a7310 */ /* 0x000e620000201800 */
[----:B----4-:R-:W-:Y:S01]  /*05f0*/  FADD R24, -R28, R8 ;  /* 0x000000081c187221 */ /* 0x010fe20000000100 */
[----:B------:R-:W-:Y:S01]  /*0600*/  FSETP.GT.AND P1, PT, R29, R30, PT ;  /* 0x0000001e1d00720b */ /* 0x000fe20003f24000 */
[----:B------:R-:W-:Y:S02]  /*0610*/  VIADD R0, R0, 0x4 ;  /* 0x0000000400007836 */ /* 0x000fe40000000000 */
[----:B------:R-:W-:Y:S01]  /*0620*/  FADD R25, R7, -R10 ;  /* 0x8000000a07197221 */ /* 0x000fe20000000000 */
[----:B------:R-:W-:Y:S01]  /*0630*/  FSETP.GT.AND P3, PT, R30, R29, PT ;  /* 0x0000001d1e00720b */ /* 0x000fe20003f64000 */
[----:B------:R-:W-:Y:S01]  /*0640*/  VIADD R4, R4, 0x4 ;  /* 0x0000000404047836 */ /* 0x000fe20000000000 */
[----:B------:R-:W4:Y:S01]  /*0650*/  F2F.F64.F32 R22, R30 ;  /* 0x0000001e00167310 */ /* 0x000f220000201800 */
[----:B0-----:R-:W-:-:S05]  /*0660*/  IADD3 R14, P5, PT, R14, 0x10, RZ ;  /* 0x000000100e0e7810 */ /* 0x001fca0007fbe0ff */
[----:B------:R-:W-:Y:S01]  /*0670*/  IMAD.X R15, RZ, RZ, R15, P5 ;  /* 0x000000ffff0f7224 */ /* 0x000fe200028e060f */
[----:B-1----:R-:W-:Y:S01]  /*0680*/  DADD R26, R26, R16 ;  /* 0x000000001a1a7229 */ /* 0x002fe20000000010 */
[----:B------:R-:W0:Y:S01]  /*0690*/  F2F.F64.F32 R20, R24 ;  /* 0x0000001800147310 */ /* 0x000e220000201800 */
[----:B----4-:R-:W-:-:S07]  /*06a0*/  DADD R22, R22, R32 ;  /* 0x0000000016167229 */ /* 0x010fce0000000020 */
[----:B------:R-:W1:Y:S01]  /*06b0*/  F2F.F64.F32 R18, R25 ;  /* 0x0000001900127310 */ /* 0x000e620000201800 */
[-C--:B------:R-:W-:Y:S01]  /*06c0*/  FSEL R31, R26, R16.reuse, P1 ;  /* 0x000000101a1f7208 */ /* 0x080fe20000800000 */
[----:B------:R-:W-:Y:S01]  /*06d0*/  FADD R26, -R8, R9 ;  /* 0x00000009081a7221 */ /* 0x000fe20000000100 */
[-C--:B------:R-:W-:Y:S02]  /*06e0*/  FSEL R29, R27, R17.reuse, P1 ;  /* 0x000000111b1d7208 */ /* 0x080fe40000800000 */
[----:B------:R-:W-:Y:S02]  /*06f0*/  FSEL R16, R31, R16, P2 ;  /* 0x000000101f107208 */ /* 0x000fe40001000000 */
[----:B------:R-:W-:Y:S02]  /*0700*/  FSEL R17, R29, R17, P2 ;  /* 0x000000111d117208 */ /* 0x000fe40001000000 */
[----:B------:R-:W-:Y:S02]  /*0710*/  FSEL R23, R23, R33, P4 ;  /* 0x0000002117177208 */ /* 0x000fe40002000000 */
[----:B------:R-:W-:-:S02]  /*0720*/  FSEL R27, R22, R32, P4 ;  /* 0x00000020161b7208 */ /* 0x000fc40002000000 */
[----:B------:R-:W-:Y:S01]  /*0730*/  FSETP.GT.AND P2, PT, R8, R28, PT ;  /* 0x0000001c0800720b */ /* 0x000fe20003f44000 */
[----:B0-----:R-:W-:Y:S01]  /*0740*/  DADD R20, R20, R16 ;  /* 0x0000000014147229 */ /* 0x001fe20000000010 */
[----:B------:R-:W-:Y:S01]  /*0750*/  FSEL R32, R27, R32, P3 ;  /* 0x000000201b207208 */ /* 0x000fe20001800000 */
[----:B------:R-:W-:Y:S01]  /*0760*/  FADD R27, R10, -R11 ;  /* 0x8000000b0a1b7221 */ /* 0x000fe20000000000 */
[----:B------:R-:W-:Y:S02]  /*0770*/  FSEL R33, R23, R33, P3 ;  /* 0x0000002117217208 */ /* 0x000fe40001800000 */
[----:B------:R-:W0:Y:S01]  /*0780*/  F2F.F64.F32 R22, R26 ;  /* 0x0000001a00167310 */ /* 0x000e220000201800 */
[----:B------:R-:W-:Y:S02]  /*0790*/  FSETP.GT.AND P3, PT, R25, R24, PT ;  /* 0x000000181900720b */ /* 0x000fe40003f64000 */
[----:B------:R-:W-:Y:S01]  /*07a0*/  FSETP.GT.AND P1, PT, R24, R25, PT ;  /* 0x000000191800720b */ /* 0x000fe20003f24000 */
[----:B-1----:R-:W-:Y:S01]  /*07b0*/  DADD R18, R18, R32 ;  /* 0x0000000012127229 */ /* 0x002fe20000000020 */
[----:B------:R-:W-:-:S02]  /*07c0*/  FSETP.GT.AND P4, PT, R7, R10, PT ;  /* 0x0000000a0700720b */ /* 0x000fc40003f84000 */
[----:B------:R-:W-:Y:S01]  /*07d0*/  @P2 FSEL R16, R20, R16, P1 ;  /* 0x0000001014102208 */ /* 0x000fe20000800000 */
[----:B------:R-:W1:Y:S01]  /*07e0*/  F2F.F64.F32 R24, R27 ;  /* 0x0000001b00187310 */ /* 0x000e620000201800 */
[----:B------:R-:W-:Y:S02]  /*07f0*/  @P2 FSEL R17, R21, R17, P1 ;  /* 0x0000001115112208 */ /* 0x000fe40000800000 */
[----:B------:R-:W-:Y:S02]  /*0800*/  FSETP.GT.AND P2, PT, R9, R8, PT ;  /* 0x000000080900720b */ /* 0x000fe40003f44000 */
[----:B------:R-:W-:Y:S02]  /*0810*/  FSETP.GT.AND P1, PT, R26, R27, PT ;  /* 0x0000001b1a00720b */ /* 0x000fe40003f24000 */
[----:B------:R-:W-:Y:S01]  /*0820*/  @P3 FSEL R32, R18, R32, P4 ;  /* 0x0000002012203208 */ /* 0x000fe20002000000 */
[----:B0-----:R-:W-:Y:S01]  /*0830*/  DADD R22, R22, R16 ;  /* 0x0000000016167229 */ /* 0x001fe20000000010 */
[----:B------:R-:W-:-:S02]  /*0840*/  @P3 FSEL R33, R19, R33, P4 ;  /* 0x0000002113213208 */ /* 0x000fc40002000000 */
[----:B------:R-:W-:Y:S02]  /*0850*/  FSETP.GT.AND P3, PT, R27, R26, PT ;  /* 0x0000001a1b00720b */ /* 0x000fe40003f64000 */
[----:B------:R-:W-:Y:S02]  /*0860*/  FSETP.GT.AND P4, PT, R10, R11, PT ;  /* 0x0000000b0a00720b */ /* 0x000fe40003f84000 */
[----:B-1----:R-:W-:-:S03]  /*0870*/  DADD R24, R24, R32 ;  /* 0x0000000018187229 */ /* 0x002fc60000000020 */
[----:B------:R-:W-:Y:S02]  /*0880*/  @P2 FSEL R16, R22, R16, P1 ;  /* 0x0000001016102208 */ /* 0x000fe40000800000 */
[----:B------:R-:W-:-:S05]  /*0890*/  @P2 FSEL R17, R23, R17, P1 ;  /* 0x0000001117112208 */ /* 0x000fca0000800000 */
[----:B------:R-:W-:Y:S02]  /*08a0*/  @P3 FSEL R32, R24, R32, P4 ;  /* 0x0000002018203208 */ /* 0x000fe40002000000 */
[----:B------:R-:W-:Y:S01]  /*08b0*/  @P3 FSEL R33, R25, R33, P4 ;  /* 0x0000002119213208 */ /* 0x000fe20002000000 */
[----:B--2---:R-:W-:Y:S01]  /*08c0*/  FADD R7, -R9, R3 ;  /* 0x0000000309077221 */ /* 0x004fe20000000100 */
[----:B------:R-:W-:-:S03]  /*08d0*/  FSETP.GT.AND P1, PT, R3, R9, PT ;  /* 0x000000090300720b */ /* 0x000fc60003f24000 */
[----:B------:R-:W0:Y:S01]  /*08e0*/  F2F.F64.F32 R18, R7 ;  /* 0x0000000700127310 */ /* 0x000e220000201800 */
[C---:B---3--:R-:W-:Y:S01]  /*08f0*/  FADD R8, R11.reuse, -R2 ;  /* 0x800000020b087221 */ /* 0x048fe20000000000 */
[----:B------:R-:W-:-:S04]  /*0900*/  FSETP.GT.AND P3, PT, R11, R2, PT ;  /* 0x000000020b00720b */ /* 0x000fc80003f64000 */
[----:B------:R-:W-:Y:S02]  /*0910*/  FSETP.GT.AND P4, PT, R7, R8, PT ;  /* 0x000000080700720b */ /* 0x000fe40003f84000 */
[----:B------:R-:W1:Y:S01]  /*0920*/  F2F.F64.F32 R20, R8 ;  /* 0x0000000800147310 */ /* 0x000e620000201800 */
[----:B------:R-:W-:Y:S01]  /*0930*/  FSETP.GT.AND P2, PT, R8, R7, PT ;  /* 0x000000070800720b */ /* 0x000fe20003f44000 */
[----:B0-----:R-:W-:Y:S02]  /*0940*/  DADD R18, R18, R16 ;  /* 0x0000000012127229 */ /* 0x001fe40000000010 */
[----:B-1----:R-:W-:-:S08]  /*0950*/  DADD R20, R20, R32 ;  /* 0x0000000014147229 */ /* 0x002fd00000000020 */
[----:B------:R-:W-:Y:S02]  /*0960*/  @P1 FSEL R16, R18, R16, P4 ;  /* 0x0000001012101208 */ /* 0x000fe40002000000 */
[----:B------:R-:W-:Y:S02]  /*0970*/  @P1 FSEL R17, R19, R17, P4 ;  /* 0x0000001113111208 */ /* 0x000fe40002000000 */
[----:B------:R-:W-:Y:S02]  /*0980*/  ISETP.NE.AND P1, PT, R0, RZ, PT ;  /* 0x000000ff0000720c */ /* 0x000fe40003f25270 */
[----:B------:R-:W-:Y:S02]  /*0990*/  IADD3 R12, P4, PT, R12, 0x10, RZ ;  /* 0x000000100c0c7810 */ /* 0x000fe40007f9e0ff */
[----:B------:R-:W-:Y:S02]  /*09a0*/  @P2 FSEL R32, R20, R32, P3 ;  /* 0x0000002014202208 */ /* 0x000fe40001800000 */
[----:B------:R-:W-:Y:S01]  /*09b0*/  @P2 FSEL R33, R21, R33, P3 ;  /* 0x0000002115212208 */ /* 0x000fe20001800000 */
[----:B------:R-:W-:-:S06]  /*09c0*/  IMAD.X R13, RZ, RZ, R13, P4 ;  /* 0x000000ffff0d7224 */ /* 0x000fcc00020e060d */
[----:B------:R-:W-:Y:S05]  /*09d0*/  @P1 BRA `(.L_x_41) ;  /* 0xfffffff800d01947 */ /* 0x000fea000383ffff */
.L_x_40:
[----:B------:R-:W-:Y:S05]  /*09e0*/  @!P0 BRA `(.L_x_39) ;  /* 0x0000000400388947 */ /* 0x000fea0003800000 */
[----:B------:R-:W-:Y:S02]  /*09f0*/  ISETP.NE.AND P1, PT, R5, 0x1, PT ;  /* 0x000000010500780c */ /* 0x000fe40003f25270 */
[----:B------:R-:W-:-:S04]  /*0a00*/  LOP3.LUT R6, R6, 0x1, RZ, 0xc0, !PT ;  /* 0x0000000106067812 */ /* 0x000fc800078ec0ff */
[----:B------:R-:W-:-:S07]  /*0a10*/  ISETP.NE.U32.AND P0, PT, R6, 0x1, PT ;  /* 0x000000010600780c */ /* 0x000fce0003f05070 */
[----:B------:R-:W-:Y:S06]  /*0a20*/  @!P1 BRA `(.L_x_42) ;  /* 0x0000000000bc9947 */ /* 0x000fec0003800000 */
[----:B------:R-:W0:Y:S08]  /*0a30*/  LDC.64 R6, c[0x0][0x380] ;  /* 0x0000e000ff067b82 */ /* 0x000e300000000a00 */
[----:B------:R-:W1:Y:S01]  /*0a40*/  LDC.64 R18, c[0x0][0x388] ;  /* 0x0000e200ff127b82 */ /* 0x000e620000000a00 */
[----:B0-----:R-:W-:-:S05]  /*0a50*/  IMAD.WIDE.U32 R6, R4, 0x4, R6 ;  /* 0x0000000404067825 */ /* 0x001fca00078e0006 */
[----:B------:R-:W2:Y:S01]  /*0a60*/  LDG.E.CONSTANT R9, desc[UR14][R6.64+0x4] ;  /* 0x0000040e06097981 */ /* 0x000ea2000c1e9900 */
[----:B-1----:R-:W-:-:S03]  /*0a70*/  IMAD.WIDE.U32 R18, R4, 0x4, R18 ;  /* 0x0000000404127825 */ /* 0x002fc600078e0012 */
[----:B------:R-:W2:Y:S04]  /*0a80*/  LDG.E.CONSTANT R12, desc[UR14][R6.64] ;  /* 0x0000000e060c7981 */ /* 0x000ea8000c1e9900 */
[----:B------:R-:W3:Y:S04]  /*0a90*/  LDG.E.CONSTANT R0, desc[UR14][R18.64+0x4] ;  /* 0x0000040e12007981 */ /* 0x000ee8000c1e9900 */
[----:B------:R-:W3:Y:S04]  /*0aa0*/  LDG.E.CONSTANT R21, desc[UR14][R18.64] ;  /* 0x0000000e12157981 */ /* 0x000ee8000c1e9900 */
[----:B------:R-:W4:Y:S04]  /*0ab0*/  LDG.E.CONSTANT R22, desc[UR14][R6.64+0x8] ;  /* 0x0000080e06167981 */ /* 0x000f28000c1e9900 */
[----:B------:R0:W5:Y:S01]  /*0ac0*/  LDG.E.CONSTANT R5, desc[UR14][R18.64+0x8] ;  /* 0x0000080e12057981 */ /* 0x000162000c1e9900 */
[----:B------:R-:W-:-:S02]  /*0ad0*/  VIADD R4, R4, 0x2 ;  /* 0x0000000204047836 */ /* 0x000fc40000000000 */
[----:B--2---:R-:W-:-:S04]  /*0ae0*/  FADD R20, R9, -R12 ;  /* 0x8000000c09147221 */ /* 0x004fc80000000000 */
[----:B------:R-:W1:Y:S01]  /*0af0*/  F2F.F64.F32 R14, R20 ;  /* 0x00000014000e7310 */ /* 0x000e620000201800 */
[----:B---3--:R-:W-:-:S07]  /*0b00*/  FADD R23, -R0, R21 ;  /* 0x0000001500177221 */ /* 0x008fce0000000100 */
[----:B------:R-:W2:Y:S01]  /*0b10*/  F2F.F64.F32 R10, R23 ;  /* 0x00000017000a7310 */ /* 0x000ea20000201800 */
[----:B----4-:R-:W-:Y:S01]  /*0b20*/  FADD R8, -R9, R22 ;  /* 0x0000001609087221 */ /* 0x010fe20000000100 */
[----:B-1----:R-:W-:Y:S01]  /*0b30*/  DADD R14, R16, R14 ;  /* 0x00000000100e7229 */ /* 0x002fe2000000000e */
[----:B------:R-:W-:-:S05]  /*0b40*/  FSETP.GT.AND P1, PT, R20, R23, PT ;  /* 0x000000171400720b */ /* 0x000fca0003f24000 */
[----:B------:R-:W1:Y:S01]  /*0b50*/  F2F.F64.F32 R2, R8 ;  /* 0x0000000800027310 */ /* 0x000e620000201800 */
[----:B------:R-:W-:Y:S01]  /*0b60*/  FSETP.GT.AND P4, PT, R21, R0, PT ;  /* 0x000000001500720b */ /* 0x000fe20003f84000 */
[----:B--2---:R-:W-:Y:S01]  /*0b70*/  DADD R10, R32, R10 ;  /* 0x00000000200a7229 */ /* 0x004fe2000000000a */
[----:B------:R-:W-:Y:S02]  /*0b80*/  FSETP.GT.AND P2, PT, R9, R12, PT ;  /* 0x0000000c0900720b */ /* 0x000fe40003f44000 */
[----:B0-----:R-:W-:Y:S02]  /*0b90*/  FSEL R19, R14, R16, P1 ;  /* 0x000000100e137208 */ /* 0x001fe40000800000 */
[----:B------:R-:W-:Y:S01]  /*0ba0*/  FSEL R21, R15, R17, P1 ;  /* 0x000000110f157208 */ /* 0x000fe20000800000 */
[----:B-----5:R-:W-:Y:S01]  /*0bb0*/  FADD R13, R0, -R5 ;  /* 0x80000005000d7221 */ /* 0x020fe20000000000 */
[----:B------:R-:W-:Y:S02]  /*0bc0*/  FSETP.GT.AND P3, PT, R23, R20, PT ;  /* 0x000000141700720b */ /* 0x000fe40003f64000 */
[----:B------:R-:W-:-:S02]  /*0bd0*/  FSEL R16, R19, R16, P2 ;  /* 0x0000001013107208 */ /* 0x000fc40001000000 */
[----:B------:R-:W-:Y:S02]  /*0be0*/  FSEL R11, R11, R33, P4 ;  /* 0x000000210b0b7208 */ /* 0x000fe40002000000 */
[----:B------:R-:W-:Y:S01]  /*0bf0*/  FSEL R17, R21, R17, P2 ;  /* 0x0000001115117208 */ /* 0x000fe20001000000 */
[----:B------:R-:W0:Y:S01]  /*0c00*/  F2F.F64.F32 R6, R13 ;  /* 0x0000000d00067310 */ /* 0x000e220000201800 */
[-C--:B------:R-:W-:Y:S01]  /*0c10*/  FSEL R15, R10, R32.reuse, P4 ;  /* 0x000000200a0f7208 */ /* 0x080fe20002000000 */
[----:B------:R-:W-:Y:S01]  /*0c20*/  IMAD.MOV.U32 R10, RZ, RZ, R16 ;  /* 0x000000ffff0a7224 */ /* 0x000fe200078e0010 */
[----:B------:R-:W-:Y:S01]  /*0c30*/  FSEL R33, R11, R33, P3 ;  /* 0x000000210b217208 */ /* 0x000fe20001800000 */
[----:B------:R-:W-:Y:S01]  /*0c40*/  IMAD.MOV.U32 R11, RZ, RZ, R17 ;  /* 0x000000ffff0b7224 */ /* 0x000fe200078e0011 */
[----:B------:R-:W-:-:S05]  /*0c50*/  FSEL R32, R15, R32, P3 ;  /* 0x000000200f207208 */ /* 0x000fca0001800000 */
[----:B-1----:R-:W-:Y:S01]  /*0c60*/  DADD R2, R2, R10 ;  /* 0x0000000002027229 */ /* 0x002fe2000000000a */
[----:B------:R-:W-:Y:S02]  /*0c70*/  IMAD.MOV.U32 R10, RZ, RZ, R32 ;  /* 0x000000ffff0a7224 */ /* 0x000fe400078e0020 */
[----:B------:R-:W-:Y:S01]  /*0c80*/  IMAD.MOV.U32 R11, RZ, RZ, R33 ;  /* 0x000000ffff0b7224 */ /* 0x000fe200078e0021 */
[----:B------:R-:W-:Y:S02]  /*0c90*/  FSETP.GT.AND P2, PT, R22, R9, PT ;  /* 0x000000091600720b */ /* 0x000fe40003f44000 */
[----:B------:R-:W-:-:S03]  /*0ca0*/  FSETP.GT.AND P3, PT, R13, R8, PT ;  /* 0x000000080d00720b */ /* 0x000fc60003f64000 */
[----:B0-----:R-:W-:Y:S01]  /*0cb0*/  DADD R6, R6, R10 ;  /* 0x0000000006067229 */ /* 0x001fe2000000000a */
[----:B------:R-:W-:Y:S02]  /*0cc0*/  FSETP.GT.AND P1, PT, R8, R13, PT ;  /* 0x0000000d0800720b */ /* 0x000fe40003f24000 */
[----:B------:R-:W-:-:S05]  /*0cd0*/  FSETP.GT.AND P4, PT, R0, R5, PT ;  /* 0x000000050000720b */ /* 0x000fca0003f84000 */
[----:B------:R-:W-:Y:S02]  /*0ce0*/  @P2 FSEL R16, R2, R16, P1 ;  /* 0x0000001002102208 */ /* 0x000fe40000800000 */
[----:B------:R-:W-:Y:S02]  /*0cf0*/  @P2 FSEL R17, R3, R17, P1 ;  /* 0x0000001103112208 */ /* 0x000fe40000800000 */
[----:B------:R-:W-:Y:S02]  /*0d00*/  @P3 FSEL R32, R6, R32, P4 ;  /* 0x0000002006203208 */ /* 0x000fe40002000000 */
[----:B------:R-:W-:-:S07]  /*0d10*/  @P3 FSEL R33, R7, R33, P4 ;  /* 0x0000002107213208 */ /* 0x000fce0002000000 */
.L_x_42:
[----:B------:R-:W-:Y:S05]  /*0d20*/  @P0 BRA `(.L_x_39) ;  /* 0x0000000000680947 */ /* 0x000fea0003800000 */
[----:B------:R-:W0:Y:S08]  /*0d30*/  LDC.64 R2, c[0x0][0x388] ;  /* 0x0000e200ff027b82 */ /* 0x000e300000000a00 */
[----:B------:R-:W1:Y:S01]  /*0d40*/  LDC.64 R6, c[0x0][0x380] ;  /* 0x0000e000ff067b82 */ /* 0x000e620000000a00 */
[----:B0-----:R-:W-:-:S05]  /*0d50*/  IMAD.WIDE.U32 R2, R4, 0x4, R2 ;  /* 0x0000000404027825 */ /* 0x001fca00078e0002 */
[----:B------:R-:W2:Y:S01]  /*0d60*/  LDG.E.CONSTANT R10, desc[UR14][R2.64+0x4] ;  /* 0x0000040e020a7981 */ /* 0x000ea2000c1e9900 */
[----:B-1----:R-:W-:-:S03]  /*0d70*/  IMAD.WIDE.U32 R4, R4, 0x4, R6 ;  /* 0x0000000404047825 */ /* 0x002fc600078e0006 */
[----:B------:R-:W2:Y:S04]  /*0d80*/  LDG.E.CONSTANT R13, desc[UR14][R2.64] ;  /* 0x0000000e020d7981 */ /* 0x000ea8000c1e9900 */
        /* <DEDUP_REMOVED lines=20> */
.L_x_39:
[----:B------:R-:W-:Y:S01]  /*0ed0*/  DADD R20, R16, R32 ;  /* 0x0000000010147229 */ /* 0x000fe20000000020 */
[----:B------:R-:W-:-:S07]  /*0ee0*/  CS2R R14, SRZ ;  /* 0x00000000000e7805 */ /* 0x000fce000001ff00 */
[----:B------:R-:W-:-:S14]  /*0ef0*/  DSETP.GT.AND P0, PT, R20, RZ, PT ;  /* 0x000000ff1400722a */ /* 0x000fdc0003f04000 */
        /* <DEDUP_REMOVED lines=17> */
[----:B------:R-:W-:Y:S01]  /*1010*/  IMAD.MOV.U32 R7, RZ, RZ, R25 ;  /* 0x000000ffff077224 */ /* 0x000fe200078e0019 */
[----:B------:R-:W-:-:S07]  /*1020*/  MOV R0, 0x1040 ;  /* 0x0000104000007802 */ /* 0x000fce0000000f00 */
[----:B------:R-:W-:Y:S05]  /*1030*/  CALL.REL.NOINC `($__internal_2_$__cuda_sm20_div_rn_f64_full) ;  /* 0x0000001c00c07944 */ /* 0x000fea0003c00000 */
[----:B------:R-:W-:Y:S02]  /*1040*/  IMAD.MOV.U32 R14, RZ, RZ, R26 ;  /* 0x000000ffff0e7224 */ /* 0x000fe400078e001a */
[----:B------:R-:W-:-:S07]  /*1050*/  IMAD.MOV.U32 R15, RZ, RZ, R27 ;  /* 0x000000ffff0f7224 */ /* 0x000fce00078e001b */
.L_x_43:
[----:B------:R-:W-:Y:S02]  /*1060*/  UIADD3 UR4, UPT, UPT, UR6, -0x1, URZ ;  /* 0xffffffff06047890 */ /* 0x000fe4000fffe0ff */
        /* <DEDUP_REMOVED lines=9> */
[----:B------:R-:W-:-:S03]  /*1100*/  VIADD R3, R1, 0x40 ;  /* 0x0000004001037836 */ /* 0x000fc60000000000 */
[----:B------:R-:W-:-:S04]  /*1110*/  USHF.R.U32.HI UR4, URZ, 0x4, UR4 ;  /* 0x00000004ff047899 */ /* 0x000fc80008011604 */
[----:B------:R-:W-:-:S04]  /*1120*/  USHF.L.U32 UR4, UR4, 0x4, URZ ;  /* 0x0000000404047899 */ /* 0x000fc800080006ff */
[----:B------:R-:W-:Y:S02]  /*1130*/  ULOP3.LUT UR8, UR4, 0x1f0, URZ, 0xe2, !UPT ;  /* 0x000001f004087892 */ /* 0x000fe4000f8ee2ff */
[----:B------:R-:W-:Y:S02]  /*1140*/  ULOP3.LUT UR4, UR6, 0x1f0, URZ, 0xc0, !UPT ;  /* 0x000001f006047892 */ /* 0x000fe4000f8ec0ff */
[----:B------:R-:W-:-:S12]  /*1150*/  UIADD3 UR8, UPT, UPT, -UR8, URZ, URZ ;  /* 0x000000ff08087290 */ /* 0x000fd8000fffe1ff */
.L_x_46:
        /* <DEDUP_REMOVED lines=16> */
.L_x_45:
        /* <DEDUP_REMOVED lines=15> */
.L_x_47:
        /* <DEDUP_REMOVED lines=14> */
[----:B------:R-:W-:Y:S01]  /*1430*/  IMAD.MOV.U32 R2, RZ, RZ, 0x0 ;  /* 0x00000000ff027424 */ /* 0x000fe200078e00ff */
[----:B------:R-:W-:Y:S01]  /*1440*/  UIMAD UR4, UR4, 0x8, UR18 ;  /* 0x00000008040478a4 */ /* 0x000fe2000f8e0212 */
[----:B------:R-:W-:Y:S01]  /*1450*/  IMAD.MOV.U32 R3, RZ, RZ, 0x7ff80000 ;  /* 0x7ff80000ff037424 */ /* 0x000fe200078e00ff */
[----:B------:R-:W-:-:S12]  /*1460*/  UIADD3 UR8, UPT, UPT, -UR8, URZ, URZ ;  /* 0x000000ff08087290 */ /* 0x000fd8000fffe1ff */
.L_x_48:
[----:B------:R-:W-:Y:S01]  /*1470*/  UIADD3 UR8, UPT, UPT, UR8, 0x1, URZ ;  /* 0x0000000108087890 */ /* 0x000fe2000fffe0ff */
[----:B------:R1:W-:Y:S01]  /*1480*/  STL.64 [UR4], R2 ;  /* 0x00000002ff007987 */ /* 0x0003e20008100a04 */
[----:B------:R-:W-:Y:S02]  /*1490*/  UIADD3 UR4, UPT, UPT, UR4, 0x8, URZ ;  /* 0x0000000804047890 */ /* 0x000fe4000fffe0ff */
[----:B------:R-:W-:-:S09]  /*14a0*/  UISETP.NE.AND UP0, UPT, UR8, URZ, UPT ;  /* 0x000000ff0800728c */ /* 0x000fd2000bf05270 */
[----:B-1----:R-:W-:Y:S05]  /*14b0*/  BRA.U UP0, `(.L_x_48) ;  /* 0xfffffffd00ec7547 */ /* 0x002fea000b83ffff */
.L_x_44:
[----:B------:R-:W1:Y:S01]  /*14c0*/  LDCU UR8, c[0x0][0x3a0] ;  /* 0x00007400ff0877ac */ /* 0x000e620008000800 */
[----:B------:R-:W-:-:S04]  /*14d0*/  UIADD3 UR4, UPT, UPT, UR7, 0x1, URZ ;  /* 0x0000000107047890 */ /* 0x000fc8000fffe0ff */
[----:B-1----:R-:W-:-:S06]  /*14e0*/  UISETP.GE.AND UP0, UPT, UR4, UR8, UPT ;  /* 0x000000080400728c */ /* 0x002fcc000bf06270 */
[----:B------:R-:W-:-:S13]  /*14f0*/  PLOP3.LUT P0, PT, PT, PT, UP0, 0x80, 0x8 ;  /* 0x000000000008781c */ /* 0x000fda0003f0f008 */
[----:B------:R-:W-:Y:S05]  /*1500*/  @P0 EXIT ;  /* 0x000000000000094d */ /* 0x000fea0003800000 */
[----:B------:R-:W-:Y:S01]  /*1510*/  I2FP.F32.U32 R0, UR6 ;  /* 0x0000000600007c45 */ /* 0x000fe20008201000 */
[----:B------:R-:W-:-:S04]  /*1520*/  UMOV UR12, UR4 ;  /* 0x00000004000c7c82 */ /* 0x000fc80008000000 */
[----:B------:R-:W-:-:S05]  /*1530*/  VIADD R2, R0, 0x1800000 ;  /* 0x0180000000027836 */ /* 0x000fca0000000000 */
[----:B------:R-:W-:-:S04]  /*1540*/  LOP3.LUT R2, R2, 0x7f800000, RZ, 0xc0, !PT ;  /* 0x7f80000002027812 */ /* 0x000fc800078ec0ff */
[----:B------:R-:W-:-:S13]  /*1550*/  ISETP.GT.U32.AND P0, PT, R2, 0x1ffffff, PT ;  /* 0x01ffffff0200780c */ /* 0x000fda0003f04070 */
[----:B------:R-:W-:Y:S05]  /*1560*/  @P0 BRA `(.L_x_49) ;  /* 0x0000000000100947 */ /* 0x000fea0003800000 */
[----:B------:R-:W-:-:S07]  /*1570*/  MOV R2, 0x1590 ;  /* 0x0000159000027802 */ /* 0x000fce0000000f00 */
[----:B0-----:R-:W-:Y:S05]  /*1580*/  CALL.REL.NOINC `($__internal_3_$__cuda_sm20_rcp_rn_f32_slowpath) ;  /* 0x0000001c00e07944 */ /* 0x001fea0003c00000 */
[----:B------:R-:W-:Y:S01]  /*1590*/  IMAD.MOV.U32 R2, RZ, RZ, R0 ;  /* 0x000000ffff027224 */ /* 0x000fe200078e0000 */
[----:B------:R-:W-:Y:S06]  /*15a0*/  BRA `(.L_x_50) ;  /* 0x0000000000107947 */ /* 0x000fec0003800000 */
.L_x_49:
[----:B------:R-:W1:Y:S02]  /*15b0*/  MUFU.RCP R3, R0 ;  /* 0x0000000000037308 */ /* 0x000e640000001000 */
[----:B-1----:R-:W-:-:S04]  /*15c0*/  FFMA R2, R0, R3, -1 ;  /* 0xbf80000000027423 */ /* 0x002fc80000000003 */
[----:B------:R-:W-:-:S04]  /*15d0*/  FADD.FTZ R2, -R2, -RZ ;  /* 0x800000ff02027221 */ /* 0x000fc80000010100 */
[----:B------:R-:W-:-:S07]  /*15e0*/  FFMA R2, R3, R2, R3 ;  /* 0x0000000203027223 */ /* 0x000fce0000000003 */
.L_x_50:
[----:B------:R-:W1:Y:S01]  /*15f0*/  LDCU.64 UR8, c[0x0][0x3a0] ;  /* 0x00007400ff0877ac */ /* 0x000e620008000a00 */
[----:B------:R-:W-:Y:S01]  /*1600*/  FADD R10, -R2, 1 ;  /* 0x3f800000020a7421 */ /* 0x000fe20000000100 */
[----:B------:R2:W3:Y:S01]  /*1610*/  F2F.F64.F32 R12, R2 ;  /* 0x00000002000c7310 */ /* 0x0004e20000201800 */
[----:B------:R-:W-:Y:S01]  /*1620*/  PLOP3.LUT P0, PT, PT, PT, PT, 0x80, 0x8 ;  /* 0x000000000008781c */ /* 0x000fe20003f0f070 */
[----:B------:R-:W-:Y:S01]  /*1630*/  ULOP3.LUT UR4, URZ, UR6, URZ, 0x33, !UPT ;  /* 0x00000006ff047292 */ /* 0x000fe2000f8e33ff */
[----:B------:R-:W-:Y:S01]  /*1640*/  IMAD.MOV.U32 R8, RZ, RZ, 0x0 ;  /* 0x00000000ff087424 */ /* 0x000fe200078e00ff */
[----:B------:R-:W-:Y:S01]  /*1650*/  UMOV UR16, 0x1 ;  /* 0x0000000100107882 */ /* 0x000fe20000000000 */
[----:B------:R-:W-:-:S03]  /*1660*/  IMAD.MOV.U32 R9, RZ, RZ, 0x7ff80000 ;  /* 0x7ff80000ff097424 */ /* 0x000fc600078e00ff */
[----:B------:R-:W4:Y:S01]  /*1670*/  F2F.F64.F32 R10, R10 ;  /* 0x0000000a000a7310 */ /* 0x000f220000201800 */
[----:B-1----:R-:W-:Y:S02]  /*1680*/  UIADD3 UR10, UPT, UPT, UR8, -0x2, URZ ;  /* 0xfffffffe080a7890 */ /* 0x002fe4000fffe0ff */
[----:B------:R-:W-:Y:S02]  /*1690*/  UIADD3 UR13, UPT, UPT, -UR9, UR4, UR8 ;  /* 0x00000004090d7290 */ /* 0x000fe4000fffe108 */
[----:B------:R-:W-:Y:S01]  /*16a0*/  UISETP.NE.AND UP0, UPT, UR10, UR7, UPT ;  /* 0x000000070a00728c */ /* 0x000fe2000bf05270 */
[----:B------:R-:W-:-:S08]  /*16b0*/  UMOV UR4, URZ ;  /* 0x000000ff00047c82 */ /* 0x000fd00008000000 */
[----:B--234-:R-:W-:Y:S05]  /*16c0*/  BRA.U !UP0, `(.L_x_51) ;  /* 0x0000001108307547 */ /* 0x01cfea000b800000 */
[----:B------:R-:W1:Y:S01]  /*16d0*/  LDCU.128 UR8, c[0x0][0x380] ;  /* 0x00007000ff0877ac */ /* 0x000e620008000c00 */
[----:B------:R-:W2:Y:S01]  /*16e0*/  LDCU.64 UR24, c[0x0][0x3b0] ;  /* 0x00007600ff1877ac */ /* 0x000ea20008000a00 */
[----:B------:R-:W3:Y:S01]  /*16f0*/  LDCU.128 UR20, c[0x0][0x380] ;  /* 0x00007000ff1477ac */ /* 0x000ee20008000c00 */
[----:B------:R-:W4:Y:S01]  /*1700*/  LDCU.64 UR26, c[0x0][0x3b0] ;  /* 0x00007600ff1a77ac */ /* 0x000f220008000a00 */
[----:B-1----:R-:W-:Y:S02]  /*1710*/  UIMAD.WIDE.U32 UR8, UR7, 0x4, UR8 ;  /* 0x00000004070878a5 */ /* 0x002fe4000f8e0008 */
[----:B------:R-:W-:-:S04]  /*1720*/  UIMAD.WIDE.U32 UR10, UR7, 0x4, UR10 ;  /* 0x00000004070a78a5 */ /* 0x000fc8000f8e000a */
[----:B0-----:R-:W-:Y:S02]  /*1730*/  IMAD.U32 R6, RZ, RZ, UR8 ;  /* 0x00000008ff067e24 */ /* 0x001fe4000f8e00ff */
[----:B------:R-:W-:Y:S02]  /*1740*/  IMAD.U32 R7, RZ, RZ, UR9 ;  /* 0x00000009ff077e24 */ /* 0x000fe4000f8e00ff */
[----:B------:R-:W-:Y:S02]  /*1750*/  IMAD.U32 R18, RZ, RZ, UR10 ;  /* 0x0000000aff127e24 */ /* 0x000fe4000f8e00ff */
[----:B------:R-:W-:Y:S01]  /*1760*/  IMAD.U32 R19, RZ, RZ, UR11 ;  /* 0x0000000bff137e24 */ /* 0x000fe2000f8e00ff */
[----:B------:R0:W5:Y:S04]  /*1770*/  LDG.E.CONSTANT R2, desc[UR14][R6.64] ;  /* 0x0000000e06027981 */ /* 0x000168000c1e9900 */
[----:B------:R0:W5:Y:S01]  /*1780*/  LDG.E.CONSTANT R3, desc[UR14][R18.64] ;  /* 0x0000000e12037981 */ /* 0x000162000c1e9900 */
[----:B------:R-:W-:Y:S01]  /*1790*/  ULOP3.LUT UR13, UR13, 0xfffffffe, URZ, 0xc0, !UPT ;  /* 0xfffffffe0d0d7892 */ /* 0x000fe2000f8ec0ff */
[----:B------:R-:W-:Y:S01]  /*17a0*/  PRMT R4, RZ, 0x7610, R4 ;  /* 0x00007610ff047816 */ /* 0x000fe20000000004 */
[----:B------:R-:W-:Y:S01]  /*17b0*/  IMAD.MOV.U32 R8, RZ, RZ, 0x0 ;  /* 0x00000000ff087424 */ /* 0x000fe200078e00ff */
[----:B------:R-:W-:Y:S01]  /*17c0*/  UIADD3 UR8, UPT, UPT, UR7, 0x2, URZ ;  /* 0x0000000207087890 */ /* 0x000fe2000fffe0ff */
[----:B------:R-:W-:Y:S01]  /*17d0*/  IMAD.MOV.U32 R9, RZ, RZ, 0x7ff80000 ;  /* 0x7ff80000ff097424 */ /* 0x000fe200078e00ff */
[----:B------:R-:W-:-:S02]  /*17e0*/  UIADD3 UR12, UPT, UPT, UR5, UR7, URZ ;  /* 0x00000007050c7290 */ /* 0x000fc4000fffe0ff */
[----:B------:R-:W-:Y:S01]  /*17f0*/  UIADD3 UR13, UPT, UPT, -UR13, URZ, URZ ;  /* 0x000000ff0d0d7290 */ /* 0x000fe2000fffe1ff */
[----:B------:R-:W-:Y:S01]  /*1800*/  UMOV UR16, 0x1 ;  /* 0x0000000100107882 */ /* 0x000fe20000000000 */
[----:B0-234-:R-:W-:-:S10]  /*1810*/  UMOV UR4, URZ ;  /* 0x000000ff00047c82 */ /* 0x01dfd40008000000 */
.L_x_58:
[----:B------:R-:W-:-:S04]  /*1820*/  UIADD3 UR10, UPT, UPT, UR8, -0x1, URZ ;  /* 0xffffffff080a7890 */ /* 0x000fc8000fffe0ff */
[----:B------:R-:W-:Y:S02]  /*1830*/  UIMAD.WIDE.U32 UR30, UR10, 0x4, UR22 ;  /* 0x000000040a1e78a5 */ /* 0x000fe4000f8e0016 */
[----:B------:R-:W-:-:S04]  /*1840*/  UIMAD.WIDE.U32 UR28, UR10, 0x4, UR20 ;  /* 0x000000040a1c78a5 */ /* 0x000fc8000f8e0014 */
[----:B0-----:R-:W-:Y:S02]  /*1850*/  IMAD.U32 R6, RZ, RZ, UR30 ;  /* 0x0000001eff067e24 */ /* 0x001fe4000f8e00ff */
[----:B-1----:R-:W-:Y:S02]  /*1860*/  IMAD.U32 R7, RZ, RZ, UR31 ;  /* 0x0000001fff077e24 */ /* 0x002fe4000f8e00ff */
[----:B------:R-:W-:Y:S02]  /*1870*/  IMAD.U32 R22, RZ, RZ, UR28 ;  /* 0x0000001cff167e24 */ /* 0x000fe4000f8e00ff */
[----:B------:R-:W-:Y:S01]  /*1880*/  IMAD.U32 R23, RZ, RZ, UR29 ;  /* 0x0000001dff177e24 */ /* 0x000fe2000f8e00ff */
[----:B------:R-:W2:Y:S04]  /*1890*/  LDG.E.CONSTANT R6, desc[UR14][R6.64] ;  /* 0x0000000e06067981 */ /* 0x000ea8000c1e9900 */
[----:B------:R-:W3:Y:S01]  /*18a0*/  LDG.E.CONSTANT R5, desc[UR14][R22.64] ;  /* 0x0000000e16057981 */ /* 0x000ee2000c1e9900 */
[----:B------:R-:W-:Y:S01]  /*18b0*/  UIADD3 UR13, UPT, UPT, UR13, 0x2, URZ ;  /* 0x000000020d0d7890 */ /* 0x000fe2000fffe0ff */
[----:B------:R-:W-:-:S03]  /*18c0*/  UMOV UR7, UR8 ;  /* 0x0000000800077c82 */ /* 0x000fc60008000000 */
[----:B------:R-:W-:Y:S01]  /*18d0*/  UISETP.NE.AND UP1, UPT, UR13, URZ, UPT ;  /* 0x000000ff0d00728c */ /* 0x000fe2000bf25270 */
[----:B--2--5:R-:W-:Y:S01]  /*18e0*/  FADD R25, -R6, R3 ;  /* 0x0000000306197221 */ /* 0x024fe20000000100 */
[----:B------:R-:W-:Y:S01]  /*18f0*/  FSETP.GT.AND P3, PT, R3, R6, PT ;  /* 0x000000060300720b */ /* 0x000fe20003f64000 */
[C---:B---3--:R-:W-:Y:S02]  /*1900*/  FADD R0, R5.reuse, -R2 ;  /* 0x8000000205007221 */ /* 0x048fe40000000000 */
[----:B------:R-:W0:Y:S01]  /*1910*/  F2F.F64.F32 R20, R25 ;  /* 0x0000001900147310 */ /* 0x000e220000201800 */
[----:B------:R-:W-:Y:S02]  /*1920*/  FSETP.GT.AND P1, PT, R5, R2, PT ;  /* 0x000000020500720b */ /* 0x000fe40003f24000 */
[----:B------:R-:W-:Y:S02]  /*1930*/  FSETP.GT.AND P0, PT, R0, R25, PT ;  /* 0x000000190000720b */ /* 0x000fe40003f04000 */
[----:B------:R-:W-:-:S03]  /*1940*/  FSETP.GT.AND P2, PT, R25, R0, PT ;  /* 0x000000001900720b */ /* 0x000fc60003f44000 */
[----:B------:R-:W1:Y:S01]  /*1950*/  F2F.F64.F32 R18, R0 ;  /* 0x0000000000127310 */ /* 0x000e620000201800 */
[----:B0-----:R-:W-:Y:S02]  /*1960*/  FSEL R2, R20, RZ, P3 ;  /* 0x000000ff14027208 */ /* 0x001fe40001800000 */
[----:B------:R-:W-:Y:S02]  /*1970*/  FSEL R20, R21, RZ, P3 ;  /* 0x000000ff15147208 */ /* 0x000fe40001800000 */
[----:B-1----:R-:W-:Y:S02]  /*1980*/  FSEL R3, R18, RZ, P0 ;  /* 0x000000ff12037208 */ /* 0x002fe40000000000 */
[----:B------:R-:W-:Y:S02]  /*1990*/  FSEL R7, R19, RZ, P0 ;  /* 0x000000ff13077208 */ /* 0x000fe40000000000 */
[----:B------:R-:W-:Y:S02]  /*19a0*/  FSEL R18, R2, RZ, P2 ;  /* 0x000000ff02127208 */ /* 0x000fe40001000000 */
[----:B------:R-:W-:-:S02]  /*19b0*/  FSEL R2, R3, RZ, P1 ;  /* 0x000000ff03027208 */ /* 0x000fc40000800000 */
[----:B------:R-:W-:Y:S02]  /*19c0*/  FSEL R19, R20, RZ, P2 ;  /* 0x000000ff14137208 */ /* 0x000fe40001000000 */
[----:B------:R-:W-:-:S04]  /*19d0*/  FSEL R3, R7, RZ, P1 ;  /* 0x000000ff07037208 */ /* 0x000fc80000800000 */
[C---:B------:R-:W-:Y:S02]  /*19e0*/  DFMA R32, R10.reuse, R32, R18 ;  /* 0x000000200a20722b */ /* 0x040fe40000000012 */
[----:B------:R-:W-:Y:S01]  /*19f0*/  DFMA R16, R10, R16, R2 ;  /* 0x000000100a10722b */ /* 0x000fe20000000002 */
[----:B------:R-:W-:-:S07]  /*1a00*/  CS2R R2, SRZ ;  /* 0x0000000000027805 */ /* 0x000fce000001ff00 */
        /* <DEDUP_REMOVED lines=24> */
.L_x_52:
[----:B------:R-:W-:-:S09]  /*1b90*/  UISETP.GE.AND UP0, UPT, UR16, UR6, UPT ;  /* 0x000000061000728c */ /* 0x000fd2000bf06270 */
[----:B------:R-:W-:Y:S05]  /*1ba0*/  BRA.U UP0, `(.L_x_53) ;  /* 0x00000001007c7547 */ /* 0x000fea000b800000 */
[----:B------:R-:W-:Y:S01]  /*1bb0*/  UIADD3 UR16, UPT, UPT, UR16, 0x1, URZ ;  /* 0x0000000110107890 */ /* 0x000fe2000fffe0ff */
[----:B------:R-:W-:-:S03]  /*1bc0*/  DADD R14, R14, R2 ;  /* 0x000000000e0e7229 */ /* 0x000fc60000000002 */
[----:B------:R-:W-:-:S09]  /*1bd0*/  UISETP.NE.AND UP0, UPT, UR16, UR6, UPT ;  /* 0x000000061000728c */ /* 0x000fd2000bf05270 */
[----:B------:R-:W-:Y:S05]  /*1be0*/  BRA.U UP0, `(.L_x_54) ;  /* 0x0000000100ec7547 */ /* 0x000fea000b800000 */
[----:B------:R-:W-:Y:S01]  /*1bf0*/  UISETP.GT.U32.AND UP0, UPT, UR6, 0x100, UPT ;  /* 0x000001000600788c */ /* 0x000fe2000bf04070 */
[----:B------:R-:W-:Y:S02]  /*1c00*/  IMAD.MOV.U32 R2, RZ, RZ, 0x0 ;  /* 0x00000000ff027424 */ /* 0x000fe400078e00ff */
[----:B------:R-:W-:-:S03]  /*1c10*/  IMAD.MOV.U32 R3, RZ, RZ, 0x7ff80000 ;  /* 0x7ff80000ff037424 */ /* 0x000fc600078e00ff */
[----:B------:R-:W-:-:S05]  /*1c20*/  PLOP3.LUT P0, PT, PT, PT, UP0, 0x80, 0x8 ;  /* 0x000000000008781c */ /* 0x000fca0003f0f008 */
[----:B------:R-:W-:-:S09]  /*1c30*/  @!UP0 ULEA UR8, UR4, UR18, 0x3 ;  /* 0x0000001204088291 */ /* 0x000fd2000f8e18ff */
[----:B------:R-:W2:Y:S01]  /*1c40*/  @!P0 LDL.64 R2, [UR8] ;  /* 0x00000008ff028983 */ /* 0x000ea20008100a00 */
[----:B------:R-:W-:Y:S01]  /*1c50*/  DMUL R8, R14, R12 ;  /* 0x0000000c0e087228 */ /* 0x000fe20000000000 */
[----:B------:R-:W-:Y:S01]  /*1c60*/  UIADD3 UR4, UPT, UPT, UR4, 0x1, URZ ;  /* 0x0000000104047890 */ /* 0x000fe2000fffe0ff */
[----:B------:R-:W-:Y:S01]  /*1c70*/  IMAD.MOV.U32 R4, RZ, RZ, 0x1 ;  /* 0x00000001ff047424 */ /* 0x000fe200078e00ff */
[----:B------:R-:W-:Y:S02]  /*1c80*/  UMOV UR16, UR6 ;  /* 0x0000000600107c82 */ /* 0x000fe40008000000 */
[----:B------:R-:W-:Y:S02]  /*1c90*/  UISETP.NE.AND UP0, UPT, UR4, UR6, UPT ;  /* 0x000000060400728c */ /* 0x000fe4000bf05270 */
[----:B------:R1:W-:Y:S02]  /*1ca0*/  @!P0 STL.64 [UR8], R8 ;  /* 0x00000008ff008987 */ /* 0x0003e40008100a08 */
[----:B------:R-:W-:Y:S01]  /*1cb0*/  USEL UR4, UR4, URZ, UP0 ;  /* 0x000000ff04047287 */ /* 0x000fe20008000000 */
[----:B--2---:R-:W-:-:S14]  /*1cc0*/  DSETP.NAN.AND P1, PT, R2, R2, PT ;  /* 0x000000020200722a */ /* 0x004fdc0003f28000 */
[----:B------:R-:W-:Y:S01]  /*1cd0*/  VOTEU.ANY UP0, P1 ;  /* 0x0000000000ff7886 */ /* 0x000fe20000800100 */
[----:B------:R-:W-:-:S09]  /*1ce0*/  UISETP.LT.OR UP0, UPT, UR10, UR19, UP0 ;  /* 0x000000130a00728c */ /* 0x000fd20008701670 */
[----:B-1----:R-:W-:Y:S05]  /*1cf0*/  BRA.U UP0, `(.L_x_54) ;  /* 0x0000000100a87547 */ /* 0x002fea000b800000 */
[----:B------:R-:W-:Y:S01]  /*1d00*/  DADD R2, R8, R2 ;  /* 0x0000000008027229 */ /* 0x000fe20000000002 */
[----:B------:R-:W-:Y:S01]  /*1d10*/  UIADD3 UR8, UPT, UPT, UR12, 0x1, URZ ;  /* 0x000000010c087890 */ /* 0x000fe2000fffe0ff */
[----:B------:R-:W-:-:S03]  /*1d20*/  UMOV UR16, UR6 ;  /* 0x0000000600107c82 */ /* 0x000fc60008000000 */
[----:B------:R-:W-:-:S03]  /*1d30*/  UIMAD.WIDE UR8, UR8, 0x4, UR24 ;  /* 0x00000004080878a5 */ /* 0x000fc6000f8e0218 */
[----:B------:R-:W-:-:S03]  /*1d40*/  DMUL R2, R2, 0.5 ;  /* 0x3fe0000002027828 */ /* 0x000fc60000000000 */
[----:B------:R-:W-:Y:S02]  /*1d50*/  IMAD.U32 R18, RZ, RZ, UR8 ;  /* 0x00000008ff127e24 */ /* 0x000fe4000f8e00ff */
[----:B------:R-:W-:-:S05]  /*1d60*/  IMAD.U32 R19, RZ, RZ, UR9 ;  /* 0x00000009ff137e24 */ /* 0x000fca000f8e00ff */
[----:B------:R-:W0:Y:S02]  /*1d70*/  F2F.F32.F64 R3, R2 ;  /* 0x0000000200037310 */ /* 0x000e240000301000 */
[----:B0-----:R1:W-:Y:S01]  /*1d80*/  STG.E desc[UR14][R18.64], R3 ;  /* 0x0000000312007986 */ /* 0x0013e2000c10190e */
[----:B------:R-:W-:Y:S05]  /*1d90*/  BRA `(.L_x_54) ;  /* 0x0000000000807947 */ /* 0x000fea0003800000 */
.L_x_53:
[----:B------:R-:W-:Y:S02]  /*1da0*/  LOP3.LUT P0, RZ, R4, 0xff, RZ, 0xc0, !PT ;  /* 0x000000ff04ff7812 */ /* 0x000fe4000780c0ff */
[----:B------:R-:W-:-:S11]  /*1db0*/  PRMT R4, RZ, 0x7610, R4 ;  /* 0x00007610ff047816 */ /* 0x000fd60000000004 */
[----:B------:R-:W-:Y:S05]  /*1dc0*/  @!P0 BRA `(.L_x_54) ;  /* 0x0000000000748947 */ /* 0x000fea0003800000 */
[----:B------:R-:W-:Y:S01]  /*1dd0*/  UISETP.GT.U32.AND UP0, UPT, UR6, 0x100, UPT ;  /* 0x000001000600788c */ /* 0x000fe2000bf04070 */
[----:B------:R-:W-:Y:S02]  /*1de0*/  IMAD.MOV.U32 R20, RZ, RZ, 0x0 ;  /* 0x00000000ff147424 */ /* 0x000fe400078e00ff */
[----:B------:R-:W-:-:S03]  /*1df0*/  IMAD.MOV.U32 R21, RZ, RZ, 0x7ff80000 ;  /* 0x7ff80000ff157424 */ /* 0x000fc600078e00ff */
[----:B------:R-:W-:-:S05]  /*1e00*/  PLOP3.LUT P0, PT, PT, PT, UP0, 0x80, 0x8 ;  /* 0x000000000008781c */ /* 0x000fca0003f0f008 */
[----:B------:R-:W-:-:S09]  /*1e10*/  @!UP0 ULEA UR28, UR4, UR18, 0x3 ;  /* 0x00000012041c8291 */ /* 0x000fd2000f8e18ff */
[----:B------:R-:W2:Y:S01]  /*1e20*/  @!P0 LDL.64 R20, [UR28] ;  /* 0x0000001cff148983 */ /* 0x000ea20008100a00 */
[----:B------:R-:W-:Y:S01]  /*1e30*/  I2FP.F32.U32 R18, UR6 ;  /* 0x0000000600127c45 */ /* 0x000fe20008201000 */
[----:B------:R-:W-:Y:S01]  /*1e40*/  UIADD3 UR4, UPT, UPT, UR4, 0x1, URZ ;  /* 0x0000000104047890 */ /* 0x000fe2000fffe0ff */
[----:B------:R-:W-:-:S03]  /*1e50*/  IMAD.MOV.U32 R4, RZ, RZ, 0x1 ;  /* 0x00000001ff047424 */ /* 0x000fc600078e00ff */
[----:B------:R-:W-:-:S06]  /*1e60*/  FADD R18, R18, -1 ;  /* 0xbf80000012127421 */ /* 0x000fcc0000000000 */
[----:B------:R-:W0:Y:S02]  /*1e70*/  F2F.F64.F32 R18, R18 ;  /* 0x0000001200127310 */ /* 0x000e240000201800 */
[----:B0-----:R-:W-:-:S08]  /*1e80*/  DFMA R8, R8, R18, R2 ;  /* 0x000000120808722b */ /* 0x001fd00000000002 */
[----:B------:R-:W-:-:S07]  /*1e90*/  DMUL R8, R12, R8 ;  /* 0x000000080c087228 */ /* 0x000fce0000000000 */
[----:B------:R0:W-:Y:S01]  /*1ea0*/  @!P0 STL.64 [UR28], R8 ;  /* 0x00000008ff008987 */ /* 0x0001e20008100a1c */
[----:B--2---:R-:W-:-:S14]  /*1eb0*/  DSETP.NAN.AND P1, PT, R20, R20, PT ;  /* 0x000000141400722a */ /* 0x004fdc0003f28000 */
[----:B------:R-:W-:Y:S01]  /*1ec0*/  VOTEU.ANY UP0, P1 ;  /* 0x0000000000ff7886 */ /* 0x000fe20000800100 */
[----:B------:R-:W-:-:S06]  /*1ed0*/  UISETP.LT.OR UP0, UPT, UR10, UR19, UP0 ;  /* 0x000000130a00728c */ /* 0x000fcc0008701670 */
[----:B------:R-:W-:-:S05]  /*1ee0*/  PLOP3.LUT P1, PT, PT, PT, UP0, 0x80, 0x8 ;  /* 0x000000000008781c */ /* 0x000fca0003f2f008 */
[----:B------:R-:W1:Y:S01]  /*1ef0*/  @!UP0 LDCU.64 UR8, c[0x0][0x3b0] ;  /* 0x00007600ff0887ac */ /* 0x000e620008000a00 */
[----:B------:R-:W-:-:S07]  /*1f00*/  @!UP0 UIADD3 UR11, UPT, UPT, UR12, 0x1, URZ ;  /* 0x000000010c0b8890 */ /* 0x000fce000fffe0ff */
[----:B------:R-:W-:-:S08]  /*1f10*/  @!P1 DADD R20, R8, R20 ;  /* 0x0000000008149229 */ /* 0x000fd00000000014 */
[----:B------:R-:W-:Y:S01]  /*1f20*/  @!P1 DMUL R20, R20, 0.5 ;  /* 0x3fe0000014149828 */ /* 0x000fe20000000000 */
[----:B-1----:R-:W-:Y:S02]  /*1f30*/  @!UP0 UIMAD.WIDE UR8, UR11, 0x4, UR8 ;  /* 0x000000040b0888a5 */ /* 0x002fe4000f8e0208 */
[----:B------:R-:W-:-:S04]  /*1f40*/  UISETP.NE.AND UP0, UPT, UR4, UR6, UPT ;  /* 0x000000060400728c */ /* 0x000fc8000bf05270 */
[----:B------:R-:W-:Y:S01]  /*1f50*/  IMAD.U32 R2, RZ, RZ, UR8 ;  /* 0x00000008ff027e24 */ /* 0x000fe2000f8e00ff */
[----:B------:R-:W-:Y:S02]  /*1f60*/  USEL UR4, UR4, URZ, UP0 ;  /* 0x000000ff04047287 */ /* 0x000fe40008000000 */
[----:B------:R-:W1:Y:S01]  /*1f70*/  @!P1 F2F.F32.F64 R21, R20 ;  /* 0x0000001400159310 */ /* 0x000e620000301000 */
[----:B------:R-:W-:-:S05]  /*1f80*/  IMAD.U32 R3, RZ, RZ, UR9 ;  /* 0x00000009ff037e24 */ /* 0x000fca000f8e00ff */
[----:B-1----:R0:W-:Y:S04]  /*1f90*/  @!P1 STG.E desc[UR14][R2.64], R21 ;  /* 0x0000001502009986 */ /* 0x0021e8000c10190e */
.L_x_54:
[----:B------:R-:W-:Y:S02]  /*1fa0*/  UIMAD.WIDE.U32 UR28, UR10, 0x4, UR22 ;  /* 0x000000040a1c78a5 */ /* 0x000fe4000f8e0016 */
[----:B------:R-:W-:-:S04]  /*1fb0*/  UIMAD.WIDE.U32 UR8, UR10, 0x4, UR20 ;  /* 0x000000040a0878a5 */ /* 0x000fc8000f8e0014 */
[----:B------:R-:W-:Y:S02]  /*1fc0*/  IMAD.U32 R24, RZ, RZ, UR28 ;  /* 0x0000001cff187e24 */ /* 0x000fe4000f8e00ff */
[----:B------:R-:W-:Y:S02]  /*1fd0*/  IMAD.U32 R25, RZ, RZ, UR29 ;  /* 0x0000001dff197e24 */ /* 0x000fe4000f8e00ff */
[----:B------:R-:W-:Y:S02]  /*1fe0*/  IMAD.U32 R22, RZ, RZ, UR8 ;  /* 0x00000008ff167e24 */ /* 0x000fe4000f8e00ff */
[----:B------:R-:W-:Y:S01]  /*1ff0*/  IMAD.U32 R23, RZ, RZ, UR9 ;  /* 0x00000009ff177e24 */ /* 0x000fe2000f8e00ff */
[----:B01----:R-:W2:Y:S04]  /*2000*/  LDG.E.CONSTANT R3, desc[UR14][R24.64+0x4] ;  /* 0x0000040e18037981 */ /* 0x003ea8000c1e9900 */
[----:B------:R-:W3:Y:S01]  /*2010*/  LDG.E.CONSTANT R2, desc[UR14][R22.64+0x4] ;  /* 0x0000040e16027981 */ /* 0x000ee2000c1e9900 */
[C---:B--2---:R-:W-:Y:S01]  /*2020*/  FADD R7, R6.reuse, -R3 ;  /* 0x8000000306077221 */ /* 0x044fe20000000000 */
[----:B------:R-:W-:Y:S01]  /*2030*/  FSETP.GT.AND P3, PT, R6, R3, PT ;  /* 0x000000030600720b */ /* 0x000fe20003f64000 */
[----:B---3--:R-:W-:-:S02]  /*2040*/  FADD R0, -R5, R2 ;  /* 0x0000000205007221 */ /* 0x008fc40000000100 */
        /* <DEDUP_REMOVED lines=12> */
[----:B------:R-:W-:Y:S02]  /*2110*/  FSEL R7, R21, RZ, P1 ;  /* 0x000000ff15077208 */ /* 0x000fe40000800000 */
[----:B------:R-:W-:-:S04]  /*2120*/  DFMA R32, R10, R32, R18 ;  /* 0x000000200a20722b */ /* 0x000fc80000000012 */
        /* <DEDUP_REMOVED lines=26> */
.L_x_55:
[----:B------:R-:W-:-:S09]  /*22d0*/  UISETP.GE.AND UP0, UPT, UR16, UR6, UPT ;  /* 0x000000061000728c */ /* 0x000fd2000bf06270 */
[----:B------:R-:W-:Y:S05]  /*22e0*/  BRA.U !UP0, `(.L_x_56) ;  /* 0x00000001088c7547 */ /* 0x000fea000b800000 */
        /* <DEDUP_REMOVED lines=10> */
[----:B------:R-:W-:-:S04]  /*2390*/  UIADD3 UR4, UPT, UPT, UR4, 0x1, URZ ;  /* 0x0000000104047890 */ /* 0x000fc8000fffe0ff */
[----:B------:R-:W-:Y:S01]  /*23a0*/  FADD R0, R0, -1 ;  /* 0xbf80000000007421 */ /* 0x000fe20000000000 */
[----:B------:R-:W-:-:S03]  /*23b0*/  UISETP.NE.AND UP0, UPT, UR4, UR6, UPT ;  /* 0x000000060400728c */ /* 0x000fc6000bf05270 */
[----:B------:R-:W0:Y:S01]  /*23c0*/  F2F.F64.F32 R4, R0 ;  /* 0x0000000000047310 */ /* 0x000e220000201800 */
[----:B------:R-:W-:Y:S01]  /*23d0*/  USEL UR4, UR4, URZ, UP0 ;  /* 0x000000ff04047287 */ /* 0x000fe20008000000 */
[----:B0-----:R-:W-:Y:S01]  /*23e0*/  DFMA R8, R8, R4, R6 ;  /* 0x000000040808722b */ /* 0x001fe20000000006 */
[----:B------:R-:W-:-:S07]  /*23f0*/  IMAD.MOV.U32 R4, RZ, RZ, 0x1 ;  /* 0x00000001ff047424 */ /* 0x000fce00078e00ff */
[----:B------:R-:W-:-:S07]  /*2400*/  DMUL R8, R12, R8 ;  /* 0x000000080c087228 */ /* 0x000fce0000000000 */
[----:B------:R0:W-:Y:S01]  /*2410*/  @!P0 STL.64 [UR8], R8 ;  /* 0x00000008ff008987 */ /* 0x0001e20008100a08 */
[----:B--2---:R-:W-:-:S14]  /*2420*/  DSETP.NAN.AND P1, PT, R18, R18, PT ;  /* 0x000000121200722a */ /* 0x004fdc0003f28000 */
[----:B------:R-:W-:Y:S01]  /*2430*/  VOTEU.ANY UP0, P1 ;  /* 0x0000000000ff7886 */ /* 0x000fe20000800100 */
[----:B------:R-:W-:-:S09]  /*2440*/  UISETP.LT.OR UP0, UPT, UR7, UR19, UP0 ;  /* 0x000000130700728c */ /* 0x000fd20008701670 */
[----:B0-----:R-:W-:Y:S05]  /*2450*/  BRA.U UP0, `(.L_x_57) ;  /* 0x0000000100b47547 */ /* 0x001fea000b800000 */
[----:B------:R-:W-:Y:S01]  /*2460*/  DADD R18, R8, R18 ;  /* 0x0000000008127229 */ /* 0x000fe20000000012 */
[----:B------:R-:W-:Y:S02]  /*2470*/  USHF.R.S32.HI UR8, URZ, 0x1f, UR10 ;  /* 0x0000001fff087899 */ /* 0x000fe4000801140a */
[----:B------:R-:W-:-:S04]  /*2480*/  UIADD3 UR9, UP0, UPT, UR5, UR10, URZ ;  /* 0x0000000a05097290 */ /* 0x000fc8000ff1e0ff */
[----:B------:R-:W-:Y:S01]  /*2490*/  ULEA.HI.X.SX32 UR8, UR5, UR8, 0x1, UP0 ;  /* 0x0000000805087291 */ /* 0x000fe200080f0eff */
[----:B------:R-:W-:Y:S01]  /*24a0*/  DMUL R18, R18, 0.5 ;  /* 0x3fe0000012127828 */ /* 0x000fe20000000000 */
[----:B------:R-:W-:-:S04]  /*24b0*/  ULEA UR10, UP0, UR9, UR26, 0x2 ;  /* 0x0000001a090a7291 */ /* 0x000fc8000f8010ff */
[----:B------:R-:W-:Y:S02]  /*24c0*/  ULEA.HI.X UR8, UR9, UR27, UR8, 0x2, UP0 ;  /* 0x0000001b09087291 */ /* 0x000fe400080f1408 */
[----:B------:R-:W-:-:S03]  /*24d0*/  IMAD.U32 R6, RZ, RZ, UR10 ;  /* 0x0000000aff067e24 */ /* 0x000fc6000f8e00ff */
[----:B------:R-:W0:Y:S01]  /*24e0*/  F2F.F32.F64 R19, R18 ;  /* 0x0000001200137310 */ /* 0x000e220000301000 */
[----:B------:R-:W-:-:S05]  /*24f0*/  IMAD.U32 R7, RZ, RZ, UR8 ;  /* 0x00000008ff077e24 */ /* 0x000fca000f8e00ff */
[----:B0-----:R0:W-:Y:S01]  /*2500*/  STG.E desc[UR14][R6.64+0x4], R19 ;  /* 0x0000041306007986 */ /* 0x0011e2000c10190e */
[----:B------:R-:W-:Y:S05]  /*2510*/  BRA `(.L_x_57) ;  /* 0x0000000000847947 */ /* 0x000fea0003800000 */
.L_x_56:
        /* <DEDUP_REMOVED lines=22> */
[----:B------:R-:W-:Y:S02]  /*2680*/  USHF.R.S32.HI UR8, URZ, 0x1f, UR10 ;  /* 0x0000001fff087899 */ /* 0x000fe4000801140a */
[----:B------:R-:W-:Y:S01]  /*2690*/  UIADD3 UR10, UP0, UPT, UR5, UR10, URZ ;  /* 0x0000000a050a7290 */ /* 0x000fe2000ff1e0ff */
[----:B------:R-:W-:-:S03]  /*26a0*/  UMOV UR16, UR6 ;  /* 0x0000000600107c82 */ /* 0x000fc60008000000 */
[----:B------:R-:W-:Y:S01]  /*26b0*/  ULEA.HI.X.SX32 UR8, UR5, UR8, 0x1, UP0 ;  /* 0x0000000805087291 */ /* 0x000fe200080f0eff */
[----:B------:R-:W-:Y:S01]  /*26c0*/  DMUL R6, R6, 0.5 ;  /* 0x3fe0000006067828 */ /* 0x000fe20000000000 */
[----:B------:R-:W-:-:S04]  /*26d0*/  ULEA UR9, UP0, UR10, UR26, 0x2 ;  /* 0x0000001a0a097291 */ /* 0x000fc8000f8010ff */
[----:B------:R-:W-:Y:S02]  /*26e0*/  ULEA.HI.X UR8, UR10, UR27, UR8, 0x2, UP0 ;  /* 0x0000001b0a087291 */ /* 0x000fe400080f1408 */
[----:B------:R-:W-:-:S03]  /*26f0*/  IMAD.U32 R18, RZ, RZ, UR9 ;  /* 0x00000009ff127e24 */ /* 0x000fc6000f8e00ff */
[----:B------:R-:W0:Y:S01]  /*2700*/  F2F.F32.F64 R7, R6 ;  /* 0x0000000600077310 */ /* 0x000e220000301000 */
[----:B------:R-:W-:-:S05]  /*2710*/  IMAD.U32 R19, RZ, RZ, UR8 ;  /* 0x00000008ff137e24 */ /* 0x000fca000f8e00ff */
[----:B0-----:R1:W-:Y:S02]  /*2720*/  STG.E desc[UR14][R18.64+0x4], R7 ;  /* 0x0000040712007986 */ /* 0x0013e4000c10190e */
.L_x_57:
[----:B------:R-:W-:Y:S02]  /*2730*/  UIADD3 UR8, UPT, UPT, UR7, 0x2, URZ ;  /* 0x0000000207087890 */ /* 0x000fe4000fffe0ff */
[----:B------:R-:W-:Y:S01]  /*2740*/  UIADD3 UR12, UPT, UPT, UR12, 0x2, URZ ;  /* 0x000000020c0c7890 */ /* 0x000fe2000fffe0ff */
[----:B------:R-:W-:Y:S11]  /*2750*/  BRA.U UP1, `(.L_x_58) ;  /* 0xfffffff101307547 */ /* 0x000ff6000b83ffff */
[----:B------:R-:W-:Y:S01]  /*2760*/  LOP3.LUT P0, RZ, R4, 0xff, RZ, 0xc0, !PT ;  /* 0x000000ff04ff7812 */ /* 0x000fe2000780c0ff */
[----:B------:R-:W-:-:S03]  /*2770*/  UIADD3 UR12, UPT, UPT, UR8, -0x1, URZ ;  /* 0xffffffff080c7890 */ /* 0x000fc6000fffe0ff */
[----:B------:R-:W-:-:S13]  /*2780*/  PLOP3.LUT P0, PT, P0, PT, PT, 0x8, 0x80 ;  /* 0x000000000080781c */ /* 0x000fda000070e170 */
.L_x_51:
[----:B------:R-:W2:Y:S01]  /*2790*/  LDC.64 R2, c[0x0][0x3a0] ;  /* 0x0000e800ff027b82 */ /* 0x000ea20000000a00 */
[----:B------:R-:W-:-:S04]  /*27a0*/  LOP3.LUT R0, RZ, UR6, RZ, 0x33, !PT ;  /* 0x00000006ff007c12 */ /* 0x000fc8000f8e33ff */
[----:B--2---:R-:W-:-:S04]  /*27b0*/  IADD3 R0, PT, PT, -R3, R0, R2 ;  /* 0x0000000003007210 */ /* 0x004fc80007ffe102 */
[----:B------:R-:W-:-:S04]  /*27c0*/  LOP3.LUT R0, R0, 0x1, RZ, 0xc0, !PT ;  /* 0x0000000100007812 */ /* 0x000fc800078ec0ff */
[----:B------:R-:W-:-:S13]  /*27d0*/  ISETP.NE.U32.AND P1, PT, R0, 0x1, PT ;  /* 0x000000010000780c */ /* 0x000fda0003f25070 */
[----:B------:R-:W-:Y:S05]  /*27e0*/  @P1 EXIT ;  /* 0x000000000000194d */ /* 0x000fea0003800000 */
[----:B------:R-:W2:Y:S02]  /*27f0*/  LDCU.128 UR8, c[0x0][0x380] ;  /* 0x00007000ff0877ac */ /* 0x000ea40008000c00 */
[----:B--2---:R-:W-:Y:S02]  /*2800*/  UIMAD.WIDE.U32 UR20, UR12, 0x4, UR8 ;  /* 0x000000040c1478a5 */ /* 0x004fe4000f8e0008 */
[----:B------:R-:W-:Y:S02]  /*2810*/  UIMAD.WIDE.U32 UR8, UR7, 0x4, UR8 ;  /* 0x00000004070878a5 */ /* 0x000fe4000f8e0008 */
[----:B------:R-:W-:Y:S02]  /*2820*/  UIMAD.WIDE.U32 UR22, UR12, 0x4, UR10 ;  /* 0x000000040c1678a5 */ /* 0x000fe4000f8e000a */
[----:B0-----:R-:W-:Y:S02]  /*2830*/  IMAD.U32 R6, RZ, RZ, UR20 ;  /* 0x00000014ff067e24 */ /* 0x001fe4000f8e00ff */
[----:B------:R-:W-:-:S02]  /*2840*/  IMAD.U32 R20, RZ, RZ, UR8 ;  /* 0x00000008ff147e24 */ /* 0x000fc4000f8e00ff */
[----:B------:R-:W-:Y:S01]  /*2850*/  IMAD.U32 R21, RZ, RZ, UR9 ;  /* 0x00000009ff157e24 */ /* 0x000fe2000f8e00ff */
[----:B------:R-:W-:Y:S01]  /*2860*/  UIMAD.WIDE.U32 UR8, UR7, 0x4, UR10 ;  /* 0x00000004070878a5 */ /* 0x000fe2000f8e000a */
[----:B-1----:R-:W-:Y:S02]  /*2870*/  IMAD.U32 R7, RZ, RZ, UR21 ;  /* 0x00000015ff077e24 */ /* 0x002fe4000f8e00ff */
[----:B------:R-:W-:Y:S02]  /*2880*/  IMAD.U32 R18, RZ, RZ, UR22 ;  /* 0x00000016ff127e24 */ /* 0x000fe4000f8e00ff */
[----:B------:R-:W-:Y:S01]  /*2890*/  IMAD.U32 R19, RZ, RZ, UR23 ;  /* 0x00000017ff137e24 */ /* 0x000fe2000f8e00ff */
[----:B------:R-:W2:Y:S01]  /*28a0*/  LDG.E.CONSTANT R6, desc[UR14][R6.64] ;  /* 0x0000000e06067981 */ /* 0x000ea2000c1e9900 */
[----:B------:R-:W-:Y:S02]  /*28b0*/  IMAD.U32 R23, RZ, RZ, UR9 ;  /* 0x00000009ff177e24 */ /* 0x000fe4000f8e00ff */
[----:B------:R-:W-:Y:S01]  /*28c0*/  IMAD.U32 R22, RZ, RZ, UR8 ;  /* 0x00000008ff167e24 */ /* 0x000fe2000f8e00ff */
[----:B------:R-:W2:Y:S04]  /*28d0*/  LDG.E.CONSTANT R21, desc[UR14][R20.64] ;  /* 0x0000000e14157981 */ /* 0x000ea8000c1e9900 */
[----:B------:R-:W3:Y:S04]  /*28e0*/  LDG.E.CONSTANT R18, desc[UR14][R18.64] ;  /* 0x0000000e12127981 */ /* 0x000ee8000c1e9900 */
[----:B------:R-:W3:Y:S01]  /*28f0*/  LDG.E.CONSTANT R23, desc[UR14][R22.64] ;  /* 0x0000000e16177981 */ /* 0x000ee2000c1e9900 */
[C---:B--2---:R-:W-:Y:S01]  /*2900*/  FADD R0, R6.reuse, -R21 ;  /* 0x8000001506007221 */ /* 0x044fe20000000000 */
[----:B------:R-:W-:-:S03]  /*2910*/  FSETP.GT.AND P2, PT, R6, R21, PT ;  /* 0x000000150600720b */ /* 0x000fc60003f44000 */
[----:B------:R-:W0:Y:S01]  /*2920*/  F2F.F64.F32 R2, R0 ;  /* 0x0000000000027310 */ /* 0x000e220000201800 */
[----:B---3--:R-:W-:Y:S01]  /*2930*/  FADD R25, -R18, R23 ;  /* 0x0000001712197221 */ /* 0x008fe20000000100 */
[----:B------:R-:W-:-:S06]  /*2940*/  FSETP.GT.AND P4, PT, R23, R18, PT ;  /* 0x000000121700720b */ /* 0x000fcc0003f84000 */
[----:B------:R-:W1:Y:S01]  /*2950*/  F2F.F64.F32 R4, R25 ;  /* 0x0000001900047310 */ /* 0x000e620000201800 */
[----:B------:R-:W-:Y:S02]  /*2960*/  FSETP.GT.AND P1, PT, R0, R25, PT ;  /* 0x000000190000720b */ /* 0x000fe40003f24000 */
[----:B------:R-:W-:Y:S02]  /*2970*/  FSETP.GT.AND P3, PT, R25, R0, PT ;  /* 0x000000001900720b */ /* 0x000fe40003f64000 */
[----:B0-----:R-:W-:Y:S02]  /*2980*/  FSEL R2, R2, RZ, P1 ;  /* 0x000000ff02027208 */ /* 0x001fe40000800000 */
[----:B------:R-:W-:Y:S02]  /*2990*/  FSEL R3, R3, RZ, P1 ;  /* 0x000000ff03037208 */ /* 0x000fe40000800000 */
[----:B------:R-:W-:Y:S02]  /*29a0*/  FSEL R2, R2, RZ, P2 ;  /* 0x000000ff02027208 */ /* 0x000fe40001000000 */
[----:B------:R-:W-:-:S02]  /*29b0*/  FSEL R3, R3, RZ, P2 ;  /* 0x000000ff03037208 */ /* 0x000fc40001000000 */
[----:B-1----:R-:W-:Y:S02]  /*29c0*/  FSEL R4, R4, RZ, P4 ;  /* 0x000000ff04047208 */ /* 0x002fe40002000000 */
[----:B------:R-:W-:Y:S02]  /*29d0*/  FSEL R5, R5, RZ, P4 ;  /* 0x000000ff05057208 */ /* 0x000fe40002000000 */
[----:B------:R-:W-:Y:S01]  /*29e0*/  FSEL R4, R4, RZ, P3 ;  /* 0x000000ff04047208 */ /* 0x000fe20001800000 */
[----:B------:R-:W-:Y:S01]  /*29f0*/  DFMA R16, R10, R16, R2 ;  /* 0x000000100a10722b */ /* 0x000fe20000000002 */
[----:B------:R-:W-:Y:S02]  /*2a00*/  FSEL R5, R5, RZ, P3 ;  /* 0x000000ff05057208 */ /* 0x000fe40001800000 */
[----:B------:R-:W-:-:S04]  /*2a10*/  CS2R R2, SRZ ;  /* 0x0000000000027805 */ /* 0x000fc8000001ff00 */
[----:B------:R-:W-:-:S08]  /*2a20*/  DFMA R10, R10, R32, R4 ;  /* 0x000000200a0a722b */ /* 0x000fd00000000004 */
[----:B------:R-:W-:-:S08]  /*2a30*/  DADD R20, R16, R10 ;  /* 0x0000000010147229 */ /* 0x000fd0000000000a */
        /* <DEDUP_REMOVED lines=23> */
.L_x_59:
[----:B------:R-:W-:-:S09]  /*2bb0*/  UISETP.GE.AND UP0, UPT, UR16, UR6, UPT ;  /* 0x000000061000728c */ /* 0x000fd2000bf06270 */
[----:B------:R-:W-:Y:S05]  /*2bc0*/  BRA.U !UP0, `(.L_x_60) ;  /* 0x00000001086c7547 */ /* 0x000fea000b800000 */
[----:B------:R-:W-:Y:S05]  /*2bd0*/  @P0 EXIT ;  /* 0x000000000000094d */ /* 0x000fea0003800000 */
[----:B------:R-:W-:Y:S01]  /*2be0*/  UISETP.GT.U32.AND UP0, UPT, UR6, 0x100, UPT ;  /* 0x000001000600788c */ /* 0x000fe2000bf04070 */
[----:B------:R-:W-:Y:S02]  /*2bf0*/  IMAD.MOV.U32 R4, RZ, RZ, 0x0 ;  /* 0x00000000ff047424 */ /* 0x000fe400078e00ff */
[----:B------:R-:W-:-:S03]  /*2c00*/  IMAD.MOV.U32 R5, RZ, RZ, 0x7ff80000 ;  /* 0x7ff80000ff057424 */ /* 0x000fc600078e00ff */
[----:B------:R-:W-:-:S05]  /*2c10*/  PLOP3.LUT P0, PT, PT, PT, UP0, 0x80, 0x8 ;  /* 0x000000000008781c */ /* 0x000fca0003f0f008 */
[----:B------:R-:W-:-:S09]  /*2c20*/  @!UP0 ULEA UR7, UR4, UR17, 0x3 ;  /* 0x0000001104078291 */ /* 0x000fd2000f8e18ff */
[----:B------:R-:W2:Y:S01]  /*2c30*/  @!P0 LDL.64 R4, [UR7] ;  /* 0x00000007ff048983 */ /* 0x000ea20008100a00 */
        /* <DEDUP_REMOVED lines=11> */
[----:B------:R-:W0:Y:S01]  /*2cf0*/  LDCU.64 UR6, c[0x0][0x3b0] ;  /* 0x00007600ff0677ac */ /* 0x000e220008000a00 */
[----:B------:R-:W-:-:S06]  /*2d00*/  UIADD3 UR4, UPT, UPT, UR5, UR12, URZ ;  /* 0x0000000c05047290 */ /* 0x000fcc000fffe0ff */
[----:B------:R-:W-:-:S10]  /*2d10*/  DMUL R4, R4, 0.5 ;  /* 0x3fe0000004047828 */ /* 0x000fd40000000000 */
[----:B------:R-:W1:Y:S01]  /*2d20*/  F2F.F32.F64 R5, R4 ;  /* 0x0000000400057310 */ /* 0x000e620000301000 */
[----:B0-----:R-:W-:-:S06]  /*2d30*/  UIMAD.WIDE UR6, UR4, 0x4, UR6 ;  /* 0x00000004040678a5 */ /* 0x001fcc000f8e0206 */
[----:B------:R-:W-:Y:S02]  /*2d40*/  IMAD.U32 R2, RZ, RZ, UR6 ;  /* 0x00000006ff027e24 */ /* 0x000fe4000f8e00ff */
[----:B------:R-:W-:-:S05]  /*2d50*/  IMAD.U32 R3, RZ, RZ, UR7 ;  /* 0x00000007ff037e24 */ /* 0x000fca000f8e00ff */
[----:B-1----:R-:W-:Y:S01]  /*2d60*/  STG.E desc[UR14][R2.64], R5 ;  /* 0x0000000502007986 */ /* 0x002fe2000c10190e */
[----:B------:R-:W-:Y:S05]  /*2d70*/  EXIT ;  /* 0x000000000000794d */ /* 0x000fea0003800000 */
.L_x_60:
[----:B------:R-:W-:-:S04]  /*2d80*/  UIADD3 UR7, UPT, UPT, UR16, 0x1, URZ ;  /* 0x0000000110077890 */ /* 0x000fc8000fffe0ff */
[----:B------:R-:W-:-:S06]  /*2d90*/  UISETP.NE.AND UP0, UPT, UR7, UR6, UPT ;  /* 0x000000060700728c */ /* 0x000fcc000bf05270 */
[----:B------:R-:W-:-:S13]  /*2da0*/  PLOP3.LUT P0, PT, PT, PT, UP0, 0x80, 0x8 ;  /* 0x000000000008781c */ /* 0x000fda0003f0f008 */
[----:B------:R-:W-:Y:S05]  /*2db0*/  @P0 EXIT ;  /* 0x000000000000094d */ /* 0x000fea0003800000 */
[----:B------:R-:W-:Y:S01]  /*2dc0*/  UISETP.GT.U32.AND UP0, UPT, UR6, 0x100, UPT ;  /* 0x000001000600788c */ /* 0x000fe2000bf04070 */
[----:B------:R-:W-:Y:S02]  /*2dd0*/  IMAD.MOV.U32 R4, RZ, RZ, 0x0 ;  /* 0x00000000ff047424 */ /* 0x000fe400078e00ff */
[----:B------:R-:W-:-:S06]  /*2de0*/  IMAD.MOV.U32 R5, RZ, RZ, 0x7ff80000 ;  /* 0x7ff80000ff057424 */ /* 0x000fcc00078e00ff */
[----:B------:R-:W-:Y:S05]  /*2df0*/  BRA.U UP0, `(.L_x_61) ;  /* 0x00000001000c7547 */ /* 0x000fea000b800000 */
[----:B------:R-:W-:-:S04]  /*2e00*/  IMAD.U32 R0, RZ, RZ, UR4 ;  /* 0x00000004ff007e24 */ /* 0x000fc8000f8e00ff */
[----:B------:R-:W-:-:S05]  /*2e10*/  IMAD.U32 R0, R0, 0x8, R1 ;  /* 0x0000000800007824 */ /* 0x000fca00078e0001 */
[----:B------:R0:W5:Y:S02]  /*2e20*/  LDL.64 R4, [R0] ;  /* 0x0000000000047983 */ /* 0x0001640000100a00 */
.L_x_61:
[----:B-----5:R-:W-:Y:S02]  /*2e30*/  DSETP.NAN.AND P0, PT, R4, R4, PT ;  /* 0x000000040400722a */ /* 0x020fe40003f08000 */
[----:B------:R-:W-:-:S08]  /*2e40*/  DADD R2, R2, R14 ;  /* 0x0000000002027229 */ /* 0x000fd0000000000e */
[----:B------:R-:W-:-:S04]  /*2e50*/  DMUL R2, R12, R2 ;  /* 0x000000020c027228 */ /* 0x000fc80000000000 */
[----:B------:R-:W-:Y:S01]  /*2e60*/  VOTEU.ANY UP0, P0 ;  /* 0x0000000000ff7886 */ /* 0x000fe20000000100 */
[----:B------:R-:W-:-:S06]  /*2e70*/  UISETP.LT.OR UP0, UPT, UR12, UR19, UP0 ;  /* 0x000000130c00728c */ /* 0x000fcc0008701670 */
[----:B------:R-:W-:-:S13]  /*2e80*/  PLOP3.LUT P0, PT, PT, PT, UP0, 0x80, 0x8 ;  /* 0x000000000008781c */ /* 0x000fda0003f0f008 */
[----:B------:R-:W-:Y:S05]  /*2e90*/  @P0 EXIT ;  /* 0x000000000000094d */ /* 0x000fea0003800000 */
[----:B------:R-:W-:Y:S01]  /*2ea0*/  DADD R4, R2, R4 ;  /* 0x0000000002047229 */ /* 0x000fe20000000004 */
[----:B------:R-:W1:Y:S01]  /*2eb0*/  LDCU.64 UR6, c[0x0][0x3b0] ;  /* 0x00007600ff0677ac */ /* 0x000e620008000a00 */
[----:B------:R-:W-:-:S06]  /*2ec0*/  UIADD3 UR4, UPT, UPT, UR5, UR12, URZ ;  /* 0x0000000c05047290 */ /* 0x000fcc000fffe0ff */
[----:B------:R-:W-:-:S10]  /*2ed0*/  DMUL R4, R4, 0.5 ;  /* 0x3fe0000004047828 */ /* 0x000fd40000000000 */
[----:B------:R-:W2:Y:S01]  /*2ee0*/  F2F.F32.F64 R5, R4 ;  /* 0x0000000400057310 */ /* 0x000ea20000301000 */
[----:B-1----:R-:W-:-:S06]  /*2ef0*/  UIMAD.WIDE UR6, UR4, 0x4, UR6 ;  /* 0x00000004040678a5 */ /* 0x002fcc000f8e0206 */
[----:B------:R-:W-:Y:S02]  /*2f00*/  IMAD.U32 R2, RZ, RZ, UR6 ;  /* 0x00000006ff027e24 */ /* 0x000fe4000f8e00ff */
[----:B------:R-:W-:-:S05]  /*2f10*/  IMAD.U32 R3, RZ, RZ, UR7 ;  /* 0x00000007ff037e24 */ /* 0x000fca000f8e00ff */
[----:B--2---:R-:W-:Y:S01]  /*2f20*/  STG.E desc[UR14][R2.64], R5 ;  /* 0x0000000502007986 */ /* 0x004fe2000c10190e */
[----:B------:R-:W-:Y:S05]  /*2f30*/  EXIT ;  /* 0x000000000000794d */ /* 0x000fea0003800000 */
        .weak           $__internal_2_$__cuda_sm20_div_rn_f64_full
        .type           $__internal_2_$__cuda_sm20_div_rn_f64_full,@function
        .size           $__internal_2_$__cuda_sm20_div_rn_f64_full,($__internal_3_$__cuda_sm20_rcp_rn_f32_slowpath - $__internal_2_$__cuda_sm20_div_rn_f64_full)
$__internal_2_$__cuda_sm20_div_rn_f64_full:
        /* <DEDUP_REMOVED lines=31> */
.L_x_62:
[----:B------:R-:W-:Y:S01]  /*3130*/  VIADD R35, R7, 0xffffffff ;  /* 0xffffffff07237836 */ /* 0x000fe20000000000 */
[----:B------:R-:W-:Y:S01]  /*3140*/  @!P1 LOP3.LUT R34, R19, 0x7ff00000, RZ, 0xc0, !PT ;  /* 0x7ff0000013229812 */ /* 0x000fe200078ec0ff */
[----:B------:R-:W-:-:S03]  /*3150*/  DMUL R28, R26, R24 ;  /* 0x000000181a1c7228 */ /* 0x000fc60000000000 */
[----:B------:R-:W-:Y:S01]  /*3160*/  ISETP.GT.U32.AND P1, PT, R35, 0x7feffffe, PT ;  /* 0x7feffffe2300780c */ /* 0x000fe20003f24070 */
[----:B------:R-:W-:-:S04]  /*3170*/  VIADD R35, R34, 0xffffffff ;  /* 0xffffffff22237836 */ /* 0x000fc80000000000 */
[----:B------:R-:W-:Y:S01]  /*3180*/  DFMA R30, R28, -R18, R24 ;  /* 0x800000121c1e722b */ /* 0x000fe20000000018 */
[----:B------:R-:W-:-:S07]  /*3190*/  ISETP.GT.U32.OR P1, PT, R35, 0x7feffffe, P1 ;  /* 0x7feffffe2300780c */ /* 0x000fce0000f24470 */
[----:B------:R-:W-:-:S06]  /*31a0*/  DFMA R30, R26, R30, R28 ;  /* 0x0000001e1a1e722b */ /* 0x000fcc000000001c */
        /* <DEDUP_REMOVED lines=22> */
[----:B------:R-:W-:Y:S01]  /*3310*/  IMAD.MOV.U32 R18, RZ, RZ, RZ ;  /* 0x000000ffff127224 */ /* 0x000fe200078e00ff */
[----:B------:R-:W-:-:S05]  /*3320*/  IADD3 R7, PT, PT, -R7, -0x43300000, RZ ;  /* 0xbcd0000007077810 */ /* 0x000fca0007ffe1ff */
[----:B------:R-:W-:-:S03]  /*3330*/  DFMA R18, R26, -R18, R30 ;  /* 0x800000121a12722b */ /* 0x000fc6000000001e */
[----:B------:R-:W-:-:S07]  /*3340*/  LOP3.LUT R21, R23, R21, RZ, 0x3c, !PT ;  /* 0x0000001517157212 */ /* 0x000fce00078e3cff */
[----:B------:R-:W-:-:S04]  /*3350*/  FSETP.NEU.AND P1, PT, |R19|, R7, PT ;  /* 0x000000071300720b */ /* 0x000fc80003f2d200 */
[----:B------:R-:W-:Y:S02]  /*3360*/  FSEL R26, R22, R26, !P1 ;  /* 0x0000001a161a7208 */ /* 0x000fe40004800000 */
[----:B------:R-:W-:Y:S01]  /*3370*/  FSEL R27, R21, R27, !P1 ;  /* 0x0000001b151b7208 */ /* 0x000fe20004800000 */
[----:B------:R-:W-:Y:S06]  /*3380*/  BRA `(.L_x_64) ;  /* 0x0000000000547947 */ /* 0x000fec0003800000 */
.L_x_63:
        /* <DEDUP_REMOVED lines=16> */
.L_x_66:
[----:B------:R-:W-:Y:S01]  /*3490*/  LOP3.LUT R27, R21, 0x80000, RZ, 0xfc, !PT ;  /* 0x00080000151b7812 */ /* 0x000fe200078efcff */
[----:B------:R-:W-:Y:S01]  /*34a0*/  IMAD.MOV.U32 R26, RZ, RZ, R20 ;  /* 0x000000ffff1a7224 */ /* 0x000fe200078e0014 */
[----:B------:R-:W-:Y:S06]  /*34b0*/  BRA `(.L_x_64) ;  /* 0x0000000000087947 */ /* 0x000fec0003800000 */
.L_x_65:
[----:B------:R-:W-:Y:S01]  /*34c0*/  LOP3.LUT R27, R23, 0x80000, RZ, 0xfc, !PT ;  /* 0x00080000171b7812 */ /* 0x000fe200078efcff */
[----:B------:R-:W-:-:S07]  /*34d0*/  IMAD.MOV.U32 R26, RZ, RZ, R22 ;  /* 0x000000ffff1a7224 */ /* 0x000fce00078e0016 */
.L_x_64:
[----:B------:R-:W-:Y:S02]  /*34e0*/  IMAD.MOV.U32 R18, RZ, RZ, R0 ;  /* 0x000000ffff127224 */ /* 0x000fe400078e0000 */
[----:B------:R-:W-:-:S04]  /*34f0*/  IMAD.MOV.U32 R19, RZ, RZ, 0x0 ;  /* 0x00000000ff137424 */ /* 0x000fc800078e00ff */
[----:B------:R-:W-:Y:S05]  /*3500*/  RET.REL.NODEC R18 `(adxr_batch_f32) ;  /* 0xffffffc812bc7950 */ /* 0x000fea0003c3ffff */
        .weak           $__internal_3_$__cuda_sm20_rcp_rn_f32_slowpath
        .type           $__internal_3_$__cuda_sm20_rcp_rn_f32_slowpath,@function
        .size           $__internal_3_$__cuda_sm20_rcp_rn_f32_slowpath,(.L_x_74 - $__internal_3_$__cuda_sm20_rcp_rn_f32_slowpath)
$__internal_3_$__cuda_sm20_rcp_rn_f32_slowpath:
        /* <DEDUP_REMOVED lines=15> */
.L_x_67:
        /* <DEDUP_REMOVED lines=33> */
.L_x_69:
[----:B------:R0:W1:Y:S02]  /*3810*/  MUFU.RCP R3, R0 ;  /* 0x0000000000037308 */ /* 0x0000640000001000 */
.L_x_68:
[----:B0123--:R-:W-:Y:S02]  /*3820*/  IMAD.MOV.U32 R0, RZ, RZ, R3 ;  /* 0x000000ffff007224 */ /* 0x00ffe400078e0003 */
[----:B------:R-:W-:-:S04]  /*3830*/  IMAD.MOV.U32 R3, RZ, RZ, 0x0 ;  /* 0x00000000ff037424 */ /* 0x000fc800078e00ff */
[----:B------:R-:W-:Y:S05]  /*3840*/  RET.REL.NODEC R2 `(adxr_batch_f32) ;  /* 0xffffffc402ec7950 */ /* 0x000fea0003c3ffff */
.L_x_70:
        /* <DEDUP_REMOVED lines=11> */
.L_x_74:


//--------------------- .nv.shared.reserved.0     --------------------------
	.section	.nv.shared.reserved.0,"aw",@nobits
	.weak		__nv_reservedSMEM_offset_0_alias
	.size		__nv_reservedSMEM_offset_0_alias, 0, 64
	.other		__nv_reservedSMEM_offset_0_alias,@"STO_CUDA_RESERVED_SHARED STV_DEFAULT"
__nv_reservedSMEM_offset_0_alias:
	.zero		0
	.zero		64


//--------------------- .nv.constant0.adxr_many_series_one_param_f32 --------------------------
	.section	.nv.constant0.adxr_many_series_one_param_f32,"a",@progbits
	.sectionflags	@""
	.align	4
.nv.constant0.adxr_many_series_one_param_f32:
	.zero		952


//--------------------- .nv.constant0.adxr_batch_f32 --------------------------
	.section	.nv.constant0.adxr_batch_f32,"a",@progbits
	.sectionflags	@""
	.align	4
.nv.constant0.adxr_batch_f32:
	.zero		952


//--------------------- SYMBOLS --------------------------

	.type		.nv.reservedSmem.offset0,@object
	.size		.nv.reservedSmem.offset0,0x4
